	.target	sm_90a

	.elftype	@"ET_EXEC"


//--------------------- .note.nv.tkinfo           --------------------------
	.section	.note.nv.tkinfo,"",@"SHT_NOTE"
	.sectionflags	@"SHF_NOTE_NV_TKINFO"
	.tkinfo
        /*0018*/ 	.word	0x00000002
        /*0030*/ 	.string	""
        /*0030*/ 	.string	"ptxas"
        /*0030*/ 	.string	"Cuda compilation tools, release 13.0, V13.0.88"
        /*0030*/ 	.string	"Build cuda_13.0.r13.0/compiler.36424714_0"
        /*0030*/ 	.string	"-arch sm_90a -m 64 "



//--------------------- .note.nv.cuinfo           --------------------------
	.section	.note.nv.cuinfo,"",@"SHT_NOTE"
	.sectionflags	@"SHF_NOTE_NV_CUINFO"
        /*0018*/ 	.short	0x0002
        /*001a*/ 	.short	0x005a
        /*001c*/ 	.short	0x0082
	.zero		2


//--------------------- .nv.info                  --------------------------
	.section	.nv.info,"",@"SHT_CUDA_INFO"
	.align	4


	//----- nvinfo : EIATTR_REGCOUNT
	.align		4
        /*0000*/ 	.byte	0x04, 0x2f
        /*0002*/ 	.short	(.L_15 - .L_14)
	.align		4
.L_14:
        /*0004*/ 	.word	index@(_ZN7cutlass13device_kernelINS_4gemm6kernel13GemmUniversalIN4cute5tupleIJiiiiEEENS1_10collective13CollectiveMmaINS1_34MainloopSm90TmaGmmaWarpSpecializedILi16ENS5_IJNS4_1CILi2EEENSA_ILi1EEESC_EEENS1_35KernelTmaWarpSpecializedCooperativeEEENS5_IJNSA_ILi192EEENSA_ILi32EEESH_EEENS_6half_tENS5_IJlSC_lEEESJ_SK_NS4_8TiledMMAINS4_8MMA_AtomIJNS4_4SM904GMMA25MMA_64x32x16_F32F16F16_SSILNSO_5MajorE0ELSQ_0ELNSO_7ScaleInE1ELSR_1EEEEEENS4_6LayoutISD_NS5_IJSC_NSA_ILi0EEESV_EEEEENS5_IJNS4_10UnderscoreESY_SY_EEEEENS4_13SM90_TMA_LOADENS4_14ComposedLayoutINS4_7SwizzleILi2ELi4ELi3EEENS4_18smem_ptr_flag_bitsILi16EEENSU_INS5_IJNSA_ILi8EEESH_EEENS5_IJSH_SC_EEEEEEEvNS4_8identityENS4_23SM90_TMA_LOAD_MULTICASTES1B_vS1C_EENS_8epilogue10collective6detail29Sm90TmaWarpSpecializedAdapterINS1G_15DefaultEpilogueISJ_SK_SK_NS1F_6thread17LinearCombinationISJ_Li1EffLNS1K_9ScaleType4KindE0ELNS_15FloatRoundStyleE2ESJ_EENS1_15EpilogueDefaultEEEEEvvEEEEvNT_6ParamsE)
        /*0008*/ 	.word	0x000000a8


	//----- nvinfo : EIATTR_FRAME_SIZE
	.align		4
.L_15:
        /*000c*/ 	.byte	0x04, 0x11
        /*000e*/ 	.short	(.L_17 - .L_16)
	.align		4
.L_16:
        /*0010*/ 	.word	index@(_ZN7cutlass13device_kernelINS_4gemm6kernel13GemmUniversalIN4cute5tupleIJiiiiEEENS1_10collective13CollectiveMmaINS1_34MainloopSm90TmaGmmaWarpSpecializedILi16ENS5_IJNS4_1CILi2EEENSA_ILi1EEESC_EEENS1_35KernelTmaWarpSpecializedCooperativeEEENS5_IJNSA_ILi192EEENSA_ILi32EEESH_EEENS_6half_tENS5_IJlSC_lEEESJ_SK_NS4_8TiledMMAINS4_8MMA_AtomIJNS4_4SM904GMMA25MMA_64x32x16_F32F16F16_SSILNSO_5MajorE0ELSQ_0ELNSO_7ScaleInE1ELSR_1EEEEEENS4_6LayoutISD_NS5_IJSC_NSA_ILi0EEESV_EEEEENS5_IJNS4_10UnderscoreESY_SY_EEEEENS4_13SM90_TMA_LOADENS4_14ComposedLayoutINS4_7SwizzleILi2ELi4ELi3EEENS4_18smem_ptr_flag_bitsILi16EEENSU_INS5_IJNSA_ILi8EEESH_EEENS5_IJSH_SC_EEEEEEEvNS4_8identityENS4_23SM90_TMA_LOAD_MULTICASTES1B_vS1C_EENS_8epilogue10collective6detail29Sm90TmaWarpSpecializedAdapterINS1G_15DefaultEpilogueISJ_SK_SK_NS1F_6thread17LinearCombinationISJ_Li1EffLNS1K_9ScaleType4KindE0ELNS_15FloatRoundStyleE2ESJ_EENS1_15EpilogueDefaultEEEEEvvEEEEvNT_6ParamsE)
        /*0014*/ 	.word	0x00000000


	//----- nvinfo : EIATTR_MIN_STACK_SIZE
	.align		4
.L_17:
        /*0018*/ 	.byte	0x04, 0x12
        /*001a*/ 	.short	(.L_19 - .L_18)
	.align		4
.L_18:
        /*001c*/ 	.word	index@(_ZN7cutlass13device_kernelINS_4gemm6kernel13GemmUniversalIN4cute5tupleIJiiiiEEENS1_10collective13CollectiveMmaINS1_34MainloopSm90TmaGmmaWarpSpecializedILi16ENS5_IJNS4_1CILi2EEENSA_ILi1EEESC_EEENS1_35KernelTmaWarpSpecializedCooperativeEEENS5_IJNSA_ILi192EEENSA_ILi32EEESH_EEENS_6half_tENS5_IJlSC_lEEESJ_SK_NS4_8TiledMMAINS4_8MMA_AtomIJNS4_4SM904GMMA25MMA_64x32x16_F32F16F16_SSILNSO_5MajorE0ELSQ_0ELNSO_7ScaleInE1ELSR_1EEEEEENS4_6LayoutISD_NS5_IJSC_NSA_ILi0EEESV_EEEEENS5_IJNS4_10UnderscoreESY_SY_EEEEENS4_13SM90_TMA_LOADENS4_14ComposedLayoutINS4_7SwizzleILi2ELi4ELi3EEENS4_18smem_ptr_flag_bitsILi16EEENSU_INS5_IJNSA_ILi8EEESH_EEENS5_IJSH_SC_EEEEEEEvNS4_8identityENS4_23SM90_TMA_LOAD_MULTICASTES1B_vS1C_EENS_8epilogue10collective6detail29Sm90TmaWarpSpecializedAdapterINS1G_15DefaultEpilogueISJ_SK_SK_NS1F_6thread17LinearCombinationISJ_Li1EffLNS1K_9ScaleType4KindE0ELNS_15FloatRoundStyleE2ESJ_EENS1_15EpilogueDefaultEEEEEvvEEEEvNT_6ParamsE)
        /*0020*/ 	.word	0x00000000
.L_19:


//--------------------- .nv.compat                --------------------------
	.section	.nv.compat,"",@"SHT_CUDA_COMPAT_INFO"
	.align	4
        /*0000*/ 	.byte	0x02, 0x09, 0x01, 0x00, 0x02, 0x02, 0x04, 0x00, 0x02, 0x05, 0x05, 0x00, 0x03, 0x07, 0x01, 0x01
        /*0010*/ 	.byte	0x02, 0x03, 0x01, 0x00, 0x02, 0x06, 0x01, 0x00, 0x04, 0x0b, 0x08, 0x00, 0x00, 0x00, 0x00, 0x00
        /*0020*/ 	.byte	0x00, 0x00, 0x00, 0x00


//--------------------- .nv.info._ZN7cutlass13device_kernelINS_4gemm6kernel13GemmUniversalIN4cute5tupleIJiiiiEEENS1_10collective13CollectiveMmaINS1_34MainloopSm90TmaGmmaWarpSpecializedILi16ENS5_IJNS4_1CILi2EEENSA_ILi1EEESC_EEENS1_35KernelTmaWarpSpecializedCooperativeEEENS5_IJNSA_ILi192EEENSA_ILi32EEESH_EEENS_6half_tENS5_IJlSC_lEEESJ_SK_NS4_8TiledMMAINS4_8MMA_AtomIJNS4_4SM904GMMA25MMA_64x32x16_F32F16F16_SSILNSO_5MajorE0ELSQ_0ELNSO_7ScaleInE1ELSR_1EEEEEENS4_6LayoutISD_NS5_IJSC_NSA_ILi0EEESV_EEEEENS5_IJNS4_10UnderscoreESY_SY_EEEEENS4_13SM90_TMA_LOADENS4_14ComposedLayoutINS4_7SwizzleILi2ELi4ELi3EEENS4_18smem_ptr_flag_bitsILi16EEENSU_INS5_IJNSA_ILi8EEESH_EEENS5_IJSH_SC_EEEEEEEvNS4_8identityENS4_23SM90_TMA_LOAD_MULTICASTES1B_vS1C_EENS_8epilogue10collective6detail29Sm90TmaWarpSpecializedAdapterINS1G_15DefaultEpilogueISJ_SK_SK_NS1F_6thread17LinearCombinationISJ_Li1EffLNS1K_9ScaleType4KindE0ELNS_15FloatRoundStyleE2ESJ_EENS1_15EpilogueDefaultEEEEEvvEEEEvNT_6ParamsE --------------------------
	.section	.nv.info._ZN7cutlass13device_kernelINS_4gemm6kernel13GemmUniversalIN4cute5tupleIJiiiiEEENS1_10collective13CollectiveMmaINS1_34MainloopSm90TmaGmmaWarpSpecializedILi16ENS5_IJNS4_1CILi2EEENSA_ILi1EEESC_EEENS1_35KernelTmaWarpSpecializedCooperativeEEENS5_IJNSA_ILi192EEENSA_ILi32EEESH_EEENS_6half_tENS5_IJlSC_lEEESJ_SK_NS4_8TiledMMAINS4_8MMA_AtomIJNS4_4SM904GMMA25MMA_64x32x16_F32F16F16_SSILNSO_5MajorE0ELSQ_0ELNSO_7ScaleInE1ELSR_1EEEEEENS4_6LayoutISD_NS5_IJSC_NSA_ILi0EEESV_EEEEENS5_IJNS4_10UnderscoreESY_SY_EEEEENS4_13SM90_TMA_LOADENS4_14ComposedLayoutINS4_7SwizzleILi2ELi4ELi3EEENS4_18smem_ptr_flag_bitsILi16EEENSU_INS5_IJNSA_ILi8EEESH_EEENS5_IJSH_SC_EEEEEEEvNS4_8identityENS4_23SM90_TMA_LOAD_MULTICASTES1B_vS1C_EENS_8epilogue10collective6detail29Sm90TmaWarpSpecializedAdapterINS1G_15DefaultEpilogueISJ_SK_SK_NS1F_6thread17LinearCombinationISJ_Li1EffLNS1K_9ScaleType4KindE0ELNS_15FloatRoundStyleE2ESJ_EENS1_15EpilogueDefaultEEEEEvvEEEEvNT_6ParamsE,"",@"SHT_CUDA_INFO"
	.sectionflags	@""
	.align	4


	//----- nvinfo : EIATTR_CUDA_API_VERSION
	.align		4
        /*0000*/ 	.byte	0x04, 0x37
        /*0002*/ 	.short	(.L_21 - .L_20)
.L_20:
        /*0004*/ 	.word	0x00000082


	//----- nvinfo : EIATTR_KPARAM_INFO
	.align		4
.L_21:
        /*0008*/ 	.byte	0x04, 0x17
        /*000a*/ 	.short	(.L_23 - .L_22)
.L_22:
        /*000c*/ 	.word	0x00000000
        /*0010*/ 	.short	0x0000
        /*0012*/ 	.short	0x0070
        /*0014*/ 	.byte	0x00, 0xf0, 0x01, 0x10


	//----- nvinfo : EIATTR_SPARSE_MMA_MASK
	.align		4
.L_23:
        /*0018*/ 	.byte	0x03, 0x50
        /*001a*/ 	.short	0x0000


	//----- nvinfo : EIATTR_MAXREG_COUNT
	.align		4
        /*001c*/ 	.byte	0x03, 0x1b
        /*001e*/ 	.short	0x00a8


	//----- nvinfo : EIATTR_NUM_BARRIERS
	.align		4
        /*0020*/ 	.byte	0x02, 0x4c
        /*0022*/ 	.byte	0x01
	.zero		1


	//----- nvinfo : EIATTR_EXTERNS
	.align		4
        /*0024*/ 	.byte	0x04, 0x0f
        /*0026*/ 	.short	(.L_25 - .L_24)


	//   ....[0]....
	.align		4
.L_24:
        /*0028*/ 	.word	index@(__assertfail)


	//----- nvinfo : EIATTR_MERCURY_ISA_VERSION
	.align		4
.L_25:
        /*002c*/ 	.byte	0x03, 0x5f
        /*002e*/ 	.short	0x0101


	//----- nvinfo : EIATTR_INT_WARP_WIDE_INSTR_OFFSETS
	.align		4
        /*0030*/ 	.byte	0x04, 0x31
        /*0032*/ 	.short	(.L_27 - .L_26)


	//   ....[0]....
.L_26:
        /*0034*/ 	.word	0x00000640


	//   ....[1]....
        /*0038*/ 	.word	0x00000760


	//   ....[2]....
        /*003c*/ 	.word	0x00000860


	//   ....[3]....
        /*0040*/ 	.word	0x000020a0


	//----- nvinfo : EIATTR_COOP_GROUP_MASK_REGIDS
	.align		4
.L_27:
        /*0044*/ 	.byte	0x04, 0x29
        /*0046*/ 	.short	(.L_29 - .L_28)


	//   ....[0]....
.L_28:
        /*0048*/ 	.word	0xffffffff


	//   ....[1]....
        /*004c*/ 	.word	0xffffffff


	//   ....[2]....
        /*0050*/ 	.word	0xffffffff


	//   ....[3]....
        /*0054*/ 	.word	0xffffffff


	//   ....[4]....
        /*0058*/ 	.word	0xffffffff


	//   ....[5]....
        /*005c*/ 	.word	0xffffffff


	//----- nvinfo : EIATTR_COOP_GROUP_INSTR_OFFSETS
	.align		4
.L_29:
        /*0060*/ 	.byte	0x04, 0x28
        /*0062*/ 	.short	(.L_31 - .L_30)


	//   ....[0]....
.L_30:
        /*0064*/ 	.word	0x00000060


	//   ....[1]....
        /*0068*/ 	.word	0x00000070


	//   ....[2]....
        /*006c*/ 	.word	0x00000130


	//   ....[3]....
        /*0070*/ 	.word	0x00000480


	//   ....[4]....
        /*0074*/ 	.word	0x000009b0


	//   ....[5]....
        /*0078*/ 	.word	0x00001660


	//----- nvinfo : EIATTR_REG_RECONFIG
	.align		4
.L_31:
        /*007c*/ 	.byte	0x01, 0x54
	.zero		2


	//----- nvinfo : EIATTR_SYSCALL_OFFSETS
	.align		4
        /*0080*/ 	.byte	0x04, 0x46
        /*0082*/ 	.short	(.L_33 - .L_32)


	//   ....[0]....
.L_32:
        /*0084*/ 	.word	0x00001850


	//----- nvinfo : EIATTR_MBARRIER_INSTR_OFFSETS
	.align		4
.L_33:
        /*0088*/ 	.byte	0x04, 0x39
        /*008a*/ 	.short	(.L_35 - .L_34)


	//   ....[0]....
.L_34:
        /*008c*/ 	.word	0x00000250
        /*0090*/ 	.word	0x000000ff
        /*0094*/ 	.word	0x00000000
        /*0098*/ 	.short	0x0100
        /*009a*/ 	.byte	0x08
	.zero		1


	//   ....[1]....
        /*009c*/ 	.word	0x00000260
        /*00a0*/ 	.word	0x000000ff
        /*00a4*/ 	.word	0x00000080
        /*00a8*/ 	.short	0x0100
        /*00aa*/ 	.byte	0x08
	.zero		1


	//   ....[2]....
        /*00ac*/ 	.word	0x00000270
        /*00b0*/ 	.word	0x000000ff
        /*00b4*/ 	.word	0x00000008
        /*00b8*/ 	.short	0x0100
        /*00ba*/ 	.byte	0x08
	.zero		1


	//   ....[3]....
        /*00bc*/ 	.word	0x00000280
        /*00c0*/ 	.word	0x000000ff
        /*00c4*/ 	.word	0x00000088
        /*00c8*/ 	.short	0x0100
        /*00ca*/ 	.byte	0x08
	.zero		1


	//   ....[4]....
        /*00cc*/ 	.word	0x00000290
        /*00d0*/ 	.word	0x000000ff
        /*00d4*/ 	.word	0x00000010
        /*00d8*/ 	.short	0x0100
        /*00da*/ 	.byte	0x08
	.zero		1


	//   ....[5]....
        /*00dc*/ 	.word	0x000002a0
        /*00e0*/ 	.word	0x000000ff
        /*00e4*/ 	.word	0x00000090
        /*00e8*/ 	.short	0x0100
        /*00ea*/ 	.byte	0x08
	.zero		1


	//   ....[6]....
        /*00ec*/ 	.word	0x000002b0
        /*00f0*/ 	.word	0x000000ff
        /*00f4*/ 	.word	0x00000018
        /*00f8*/ 	.short	0x0100
        /*00fa*/ 	.byte	0x08
	.zero		1


	//   ....[7]....
        /*00fc*/ 	.word	0x000002c0
        /*0100*/ 	.word	0x000000ff
        /*0104*/ 	.word	0x00000098
        /*0108*/ 	.short	0x0100
        /*010a*/ 	.byte	0x08
	.zero		1


	//   ....[8]....
        /*010c*/ 	.word	0x000002d0
        /*0110*/ 	.word	0x000000ff
        /*0114*/ 	.word	0x00000020
        /*0118*/ 	.short	0x0100
        /*011a*/ 	.byte	0x08
	.zero		1


	//   ....[9]....
        /*011c*/ 	.word	0x000002e0
        /*0120*/ 	.word	0x000000ff
        /*0124*/ 	.word	0x000000a0
        /*0128*/ 	.short	0x0100
        /*012a*/ 	.byte	0x08
	.zero		1


	//   ....[10]....
        /*012c*/ 	.word	0x000002f0
        /*0130*/ 	.word	0x000000ff
        /*0134*/ 	.word	0x00000028
        /*0138*/ 	.short	0x0100
        /*013a*/ 	.byte	0x08
	.zero		1


	//   ....[11]....
        /*013c*/ 	.word	0x00000300
        /*0140*/ 	.word	0x000000ff
        /*0144*/ 	.word	0x000000a8
        /*0148*/ 	.short	0x0100
        /*014a*/ 	.byte	0x08
	.zero		1


	//   ....[12]....
        /*014c*/ 	.word	0x00000310
        /*0150*/ 	.word	0x000000ff
        /*0154*/ 	.word	0x00000030
        /*0158*/ 	.short	0x0100
        /*015a*/ 	.byte	0x08
	.zero		1


	//   ....[13]....
        /*015c*/ 	.word	0x00000320
        /*0160*/ 	.word	0x000000ff
        /*0164*/ 	.word	0x000000b0
        /*0168*/ 	.short	0x0100
        /*016a*/ 	.byte	0x08
	.zero		1


	//   ....[14]....
        /*016c*/ 	.word	0x00000330
        /*0170*/ 	.word	0x000000ff
        /*0174*/ 	.word	0x00000038
        /*0178*/ 	.short	0x0100
        /*017a*/ 	.byte	0x08
	.zero		1


	//   ....[15]....
        /*017c*/ 	.word	0x00000340
        /*0180*/ 	.word	0x000000ff
        /*0184*/ 	.word	0x000000b8
        /*0188*/ 	.short	0x0100
        /*018a*/ 	.byte	0x08
	.zero		1


	//   ....[16]....
        /*018c*/ 	.word	0x00000350
        /*0190*/ 	.word	0x000000ff
        /*0194*/ 	.word	0x00000040
        /*0198*/ 	.short	0x0100
        /*019a*/ 	.byte	0x08
	.zero		1


	//   ....[17]....
        /*019c*/ 	.word	0x00000360
        /*01a0*/ 	.word	0x000000ff
        /*01a4*/ 	.word	0x000000c0
        /*01a8*/ 	.short	0x0100
        /*01aa*/ 	.byte	0x08
	.zero		1


	//   ....[18]....
        /*01ac*/ 	.word	0x00000370
        /*01b0*/ 	.word	0x000000ff
        /*01b4*/ 	.word	0x00000048
        /*01b8*/ 	.short	0x0100
        /*01ba*/ 	.byte	0x08
	.zero		1


	//   ....[19]....
        /*01bc*/ 	.word	0x00000380
        /*01c0*/ 	.word	0x000000ff
        /*01c4*/ 	.word	0x000000c8
        /*01c8*/ 	.short	0x0100
        /*01ca*/ 	.byte	0x08
	.zero		1


	//   ....[20]....
        /*01cc*/ 	.word	0x00000390
        /*01d0*/ 	.word	0x000000ff
        /*01d4*/ 	.word	0x00000050
        /*01d8*/ 	.short	0x0100
        /*01da*/ 	.byte	0x08
	.zero		1


	//   ....[21]....
        /*01dc*/ 	.word	0x000003a0
        /*01e0*/ 	.word	0x000000ff
        /*01e4*/ 	.word	0x000000d0
        /*01e8*/ 	.short	0x0100
        /*01ea*/ 	.byte	0x08
	.zero		1


	//   ....[22]....
        /*01ec*/ 	.word	0x000003b0
        /*01f0*/ 	.word	0x000000ff
        /*01f4*/ 	.word	0x00000058
        /*01f8*/ 	.short	0x0100
        /*01fa*/ 	.byte	0x08
	.zero		1


	//   ....[23]....
        /*01fc*/ 	.word	0x000003c0
        /*0200*/ 	.word	0x000000ff
        /*0204*/ 	.word	0x000000d8
        /*0208*/ 	.short	0x0100
        /*020a*/ 	.byte	0x08
	.zero		1


	//   ....[24]....
        /*020c*/ 	.word	0x000003d0
        /*0210*/ 	.word	0x000000ff
        /*0214*/ 	.word	0x00000060
        /*0218*/ 	.short	0x0100
        /*021a*/ 	.byte	0x08
	.zero		1


	//   ....[25]....
        /*021c*/ 	.word	0x000003e0
        /*0220*/ 	.word	0x000000ff
        /*0224*/ 	.word	0x000000e0
        /*0228*/ 	.short	0x0100
        /*022a*/ 	.byte	0x08
	.zero		1


	//   ....[26]....
        /*022c*/ 	.word	0x000003f0
        /*0230*/ 	.word	0x000000ff
        /*0234*/ 	.word	0x00000068
        /*0238*/ 	.short	0x0100
        /*023a*/ 	.byte	0x08
	.zero		1


	//   ....[27]....
        /*023c*/ 	.word	0x00000400
        /*0240*/ 	.word	0x000000ff
        /*0244*/ 	.word	0x000000e8
        /*0248*/ 	.short	0x0100
        /*024a*/ 	.byte	0x08
	.zero		1


	//   ....[28]....
        /*024c*/ 	.word	0x00000410
        /*0250*/ 	.word	0x000000ff
        /*0254*/ 	.word	0x00000070
        /*0258*/ 	.short	0x0100
        /*025a*/ 	.byte	0x08
	.zero		1


	//   ....[29]....
        /*025c*/ 	.word	0x00000420
        /*0260*/ 	.word	0x000000ff
        /*0264*/ 	.word	0x000000f0
        /*0268*/ 	.short	0x0100
        /*026a*/ 	.byte	0x08
	.zero		1


	//   ....[30]....
        /*026c*/ 	.word	0x00000430
        /*0270*/ 	.word	0x000000ff
        /*0274*/ 	.word	0x00000078
        /*0278*/ 	.short	0x0100
        /*027a*/ 	.byte	0x08
	.zero		1


	//   ....[31]....
        /*027c*/ 	.word	0x00000440
        /*0280*/ 	.word	0x000000ff
        /*0284*/ 	.word	0x000000f8
        /*0288*/ 	.short	0x0100
        /*028a*/ 	.byte	0x08
	.zero		1


	//   ....[32]....
        /*028c*/ 	.word	0x000008e0
        /*0290*/ 	.word	0x000000ff
        /*0294*/ 	.word	0x00000110
        /*0298*/ 	.short	0x0100
        /*029a*/ 	.byte	0x06
	.zero		1


	//   ....[33]....
        /*029c*/ 	.word	0x00000960
        /*02a0*/ 	.word	0x000000ff
        /*02a4*/ 	.word	0x00000118
        /*02a8*/ 	.short	0x0100
        /*02aa*/ 	.byte	0x06
	.zero		1


	//   ....[34]....
        /*02ac*/ 	.word	0x00001910
        /*02b0*/ 	.word	0x00000003
        /*02b4*/ 	.word	0x00000000
        /*02b8*/ 	.short	0x010a
        /*02ba*/ 	.byte	0x3f
	.zero		1


	//   ....[35]....
        /*02bc*/ 	.word	0x00001970
        /*02c0*/ 	.word	0x00000003
        /*02c4*/ 	.word	0x00000000
        /*02c8*/ 	.short	0x010a
        /*02ca*/ 	.byte	0x3f
	.zero		1


	//   ....[36]....
        /*02cc*/ 	.word	0x00001cd0
        /*02d0*/ 	.word	0x00000005
        /*02d4*/ 	.word	0x00000000
        /*02d8*/ 	.short	0x010a
        /*02da*/ 	.byte	0x3f
	.zero		1


	//   ....[37]....
        /*02dc*/ 	.word	0x00001d10
        /*02e0*/ 	.word	0x00000005
        /*02e4*/ 	.word	0x00000000
        /*02e8*/ 	.short	0x010a
        /*02ea*/ 	.byte	0x3f
	.zero		1


	//   ....[38]....
        /*02ec*/ 	.word	0x00001f50
        /*02f0*/ 	.word	0x00000004
        /*02f4*/ 	.word	0x00000000
        /*02f8*/ 	.short	0x0101
        /*02fa*/ 	.byte	0x3f
	.zero		1


	//   ....[39]....
        /*02fc*/ 	.word	0x00002110
        /*0300*/ 	.word	0x00000000
        /*0304*/ 	.word	0x00000000
        /*0308*/ 	.short	0x0101
        /*030a*/ 	.byte	0x3f
	.zero		1


	//   ....[40]....
        /*030c*/ 	.word	0x000056c0
        /*0310*/ 	.word	0x00000017
        /*0314*/ 	.word	0x00000080
        /*0318*/ 	.short	0x010a
        /*031a*/ 	.byte	0x3f
	.zero		1


	//   ....[41]....
        /*031c*/ 	.word	0x00005a80
        /*0320*/ 	.word	0x00000005
        /*0324*/ 	.word	0x00000118
        /*0328*/ 	.short	0x0101
        /*032a*/ 	.byte	0x3f
	.zero		1


	//   ....[42]....
        /*032c*/ 	.word	0x000061a0
        /*0330*/ 	.word	0x00000007
        /*0334*/ 	.word	0x00000000
        /*0338*/ 	.short	0x010a
        /*033a*/ 	.byte	0x3f
	.zero		1


	//   ....[43]....
        /*033c*/ 	.word	0x00006220
        /*0340*/ 	.word	0x00000006
        /*0344*/ 	.word	0x00000000
        /*0348*/ 	.short	0x010a
        /*034a*/ 	.byte	0x3f
	.zero		1


	//   ....[44]....
        /*034c*/ 	.word	0x000062b0
        /*0350*/ 	.word	0x00000007
        /*0354*/ 	.word	0x00000000
        /*0358*/ 	.short	0x010a
        /*035a*/ 	.byte	0x3f
	.zero		1


	//   ....[45]....
        /*035c*/ 	.word	0x00006340
        /*0360*/ 	.word	0x00000006
        /*0364*/ 	.word	0x00000000
        /*0368*/ 	.short	0x010a
        /*036a*/ 	.byte	0x3f
	.zero		1


	//   ....[46]....
        /*036c*/ 	.word	0x000063d0
        /*0370*/ 	.word	0x00000007
        /*0374*/ 	.word	0x00000000
        /*0378*/ 	.short	0x010a
        /*037a*/ 	.byte	0x3f
	.zero		1


	//   ....[47]....
        /*037c*/ 	.word	0x00006460
        /*0380*/ 	.word	0x00000006
        /*0384*/ 	.word	0x00000000
        /*0388*/ 	.short	0x010a
        /*038a*/ 	.byte	0x3f
	.zero		1


	//   ....[48]....
        /*038c*/ 	.word	0x000064f0
        /*0390*/ 	.word	0x00000007
        /*0394*/ 	.word	0x00000000
        /*0398*/ 	.short	0x010a
        /*039a*/ 	.byte	0x3f
	.zero		1


	//   ....[49]....
        /*039c*/ 	.word	0x00006580
        /*03a0*/ 	.word	0x00000006
        /*03a4*/ 	.word	0x00000000
        /*03a8*/ 	.short	0x010a
        /*03aa*/ 	.byte	0x3f
	.zero		1


	//   ....[50]....
        /*03ac*/ 	.word	0x00006610
        /*03b0*/ 	.word	0x00000007
        /*03b4*/ 	.word	0x00000000
        /*03b8*/ 	.short	0x010a
        /*03ba*/ 	.byte	0x3f
	.zero		1


	//   ....[51]....
        /*03bc*/ 	.word	0x000066a0
        /*03c0*/ 	.word	0x00000006
        /*03c4*/ 	.word	0x00000000
        /*03c8*/ 	.short	0x010a
        /*03ca*/ 	.byte	0x3f
	.zero		1


	//   ....[52]....
        /*03cc*/ 	.word	0x00006730
        /*03d0*/ 	.word	0x00000007
        /*03d4*/ 	.word	0x00000000
        /*03d8*/ 	.short	0x010a
        /*03da*/ 	.byte	0x3f
	.zero		1


	//   ....[53]....
        /*03dc*/ 	.word	0x000067c0
        /*03e0*/ 	.word	0x00000006
        /*03e4*/ 	.word	0x00000000
        /*03e8*/ 	.short	0x010a
        /*03ea*/ 	.byte	0x3f
	.zero		1


	//   ....[54]....
        /*03ec*/ 	.word	0x00006850
        /*03f0*/ 	.word	0x00000007
        /*03f4*/ 	.word	0x00000000
        /*03f8*/ 	.short	0x010a
        /*03fa*/ 	.byte	0x3f
	.zero		1


	//   ....[55]....
        /*03fc*/ 	.word	0x000068e0
        /*0400*/ 	.word	0x00000006
        /*0404*/ 	.word	0x00000000
        /*0408*/ 	.short	0x010a
        /*040a*/ 	.byte	0x3f
	.zero		1


	//   ....[56]....
        /*040c*/ 	.word	0x00006970
        /*0410*/ 	.word	0x00000007
        /*0414*/ 	.word	0x00000000
        /*0418*/ 	.short	0x010a
        /*041a*/ 	.byte	0x3f
	.zero		1


	//   ....[57]....
        /*041c*/ 	.word	0x00006a00
        /*0420*/ 	.word	0x00000005
        /*0424*/ 	.word	0x00000000
        /*0428*/ 	.short	0x010a
        /*042a*/ 	.byte	0x3f
	.zero		1


	//   ....[58]....
        /*042c*/ 	.word	0x00006a60
        /*0430*/ 	.word	0x00000003
        /*0434*/ 	.word	0x00000000
        /*0438*/ 	.short	0x010a
        /*043a*/ 	.byte	0x3f
	.zero		1


	//   ....[59]....
        /*043c*/ 	.word	0x00006ab0
        /*0440*/ 	.word	0x00000005
        /*0444*/ 	.word	0x00000000
        /*0448*/ 	.short	0x010a
        /*044a*/ 	.byte	0x3f
	.zero		1


	//   ....[60]....
        /*044c*/ 	.word	0x00006b80
        /*0450*/ 	.word	0x00000017
        /*0454*/ 	.word	0x00000080
        /*0458*/ 	.short	0x010a
        /*045a*/ 	.byte	0x3f
	.zero		1


	//   ....[61]....
        /*045c*/ 	.word	0x00006c50
        /*0460*/ 	.word	0x00000007
        /*0464*/ 	.word	0x00000000
        /*0468*/ 	.short	0x010a
        /*046a*/ 	.byte	0x3f
	.zero		1


	//   ....[62]....
        /*046c*/ 	.word	0x00006ca0
        /*0470*/ 	.word	0x00000006
        /*0474*/ 	.word	0x00000000
        /*0478*/ 	.short	0x010a
        /*047a*/ 	.byte	0x3f
	.zero		1


	//   ....[63]....
        /*047c*/ 	.word	0x00006cf0
        /*0480*/ 	.word	0x00000007
        /*0484*/ 	.word	0x00000000
        /*0488*/ 	.short	0x010a
        /*048a*/ 	.byte	0x3f
	.zero		1


	//   ....[64]....
        /*048c*/ 	.word	0x00006d40
        /*0490*/ 	.word	0x00000006
        /*0494*/ 	.word	0x00000000
        /*0498*/ 	.short	0x010a
        /*049a*/ 	.byte	0x3f
	.zero		1


	//   ....[65]....
        /*049c*/ 	.word	0x00006d90
        /*04a0*/ 	.word	0x00000007
        /*04a4*/ 	.word	0x00000000
        /*04a8*/ 	.short	0x010a
        /*04aa*/ 	.byte	0x3f
	.zero		1


	//   ....[66]....
        /*04ac*/ 	.word	0x00006de0
        /*04b0*/ 	.word	0x00000006
        /*04b4*/ 	.word	0x00000000
        /*04b8*/ 	.short	0x010a
        /*04ba*/ 	.byte	0x3f
	.zero		1


	//   ....[67]....
        /*04bc*/ 	.word	0x00006e30
        /*04c0*/ 	.word	0x00000007
        /*04c4*/ 	.word	0x00000000
        /*04c8*/ 	.short	0x010a
        /*04ca*/ 	.byte	0x3f
	.zero		1


	//   ....[68]....
        /*04cc*/ 	.word	0x00006e80
        /*04d0*/ 	.word	0x00000006
        /*04d4*/ 	.word	0x00000000
        /*04d8*/ 	.short	0x010a
        /*04da*/ 	.byte	0x3f
	.zero		1


	//   ....[69]....
        /*04dc*/ 	.word	0x00006ed0
        /*04e0*/ 	.word	0x00000007
        /*04e4*/ 	.word	0x00000000
        /*04e8*/ 	.short	0x010a
        /*04ea*/ 	.byte	0x3f
	.zero		1


	//   ....[70]....
        /*04ec*/ 	.word	0x00006f20
        /*04f0*/ 	.word	0x00000006
        /*04f4*/ 	.word	0x00000000
        /*04f8*/ 	.short	0x010a
        /*04fa*/ 	.byte	0x3f
	.zero		1


	//   ....[71]....
        /*04fc*/ 	.word	0x00006f70
        /*0500*/ 	.word	0x00000007
        /*0504*/ 	.word	0x00000000
        /*0508*/ 	.short	0x010a
        /*050a*/ 	.byte	0x3f
	.zero		1


	//   ....[72]....
        /*050c*/ 	.word	0x00006fc0
        /*0510*/ 	.word	0x00000006
        /*0514*/ 	.word	0x00000000
        /*0518*/ 	.short	0x010a
        /*051a*/ 	.byte	0x3f
	.zero		1


	//   ....[73]....
        /*051c*/ 	.word	0x00007010
        /*0520*/ 	.word	0x00000007
        /*0524*/ 	.word	0x00000000
        /*0528*/ 	.short	0x010a
        /*052a*/ 	.byte	0x3f
	.zero		1


	//   ....[74]....
        /*052c*/ 	.word	0x00007060
        /*0530*/ 	.word	0x00000006
        /*0534*/ 	.word	0x00000000
        /*0538*/ 	.short	0x010a
        /*053a*/ 	.byte	0x3f
	.zero		1


	//   ....[75]....
        /*053c*/ 	.word	0x000070b0
        /*0540*/ 	.word	0x00000007
        /*0544*/ 	.word	0x00000000
        /*0548*/ 	.short	0x010a
        /*054a*/ 	.byte	0x3f
	.zero		1


	//----- nvinfo : EIATTR_NUM_MBARRIERS
	.align		4
.L_35:
        /*054c*/ 	.byte	0x03, 0x38
        /*054e*/ 	.short	0x0022


	//----- nvinfo : EIATTR_EXIT_INSTR_OFFSETS
	.align		4
        /*0550*/ 	.byte	0x04, 0x1c
        /*0552*/ 	.short	(.L_37 - .L_36)


	//   ....[0]....
.L_36:
        /*0554*/ 	.word	0x00000b80


	//   ....[1]....
        /*0558*/ 	.word	0x000013a0


	//   ....[2]....
        /*055c*/ 	.word	0x00004e40


	//   ....[3]....
        /*0560*/ 	.word	0x000053a0


	//   ....[4]....
        /*0564*/ 	.word	0x00006a50


	//----- nvinfo : EIATTR_MAX_THREADS
	.align		4
.L_37:
        /*0568*/ 	.byte	0x04, 0x05
        /*056a*/ 	.short	(.L_39 - .L_38)
.L_38:
        /*056c*/ 	.word	0x00000180
        /*0570*/ 	.word	0x00000001
        /*0574*/ 	.word	0x00000001


	//----- nvinfo : EIATTR_CRS_STACK_SIZE
	.align		4
.L_39:
        /*0578*/ 	.byte	0x04, 0x1e
        /*057a*/ 	.short	(.L_41 - .L_40)
.L_40:
        /*057c*/ 	.word	0x00000000


	//----- nvinfo : EIATTR_CBANK_PARAM_SIZE
	.align		4
.L_41:
        /*0580*/ 	.byte	0x03, 0x19
        /*0582*/ 	.short	0x0470


	//----- nvinfo : EIATTR_PARAM_CBANK
	.align		4
        /*0584*/ 	.byte	0x04, 0x0a
        /*0586*/ 	.short	(.L_43 - .L_42)
	.align		4
.L_42:
        /*0588*/ 	.word	index@(.nv.constant0._ZN7cutlass13device_kernelINS_4gemm6kernel13GemmUniversalIN4cute5tupleIJiiiiEEENS1_10collective13CollectiveMmaINS1_34MainloopSm90TmaGmmaWarpSpecializedILi16ENS5_IJNS4_1CILi2EEENSA_ILi1EEESC_EEENS1_35KernelTmaWarpSpecializedCooperativeEEENS5_IJNSA_ILi192EEENSA_ILi32EEESH_EEENS_6half_tENS5_IJlSC_lEEESJ_SK_NS4_8TiledMMAINS4_8MMA_AtomIJNS4_4SM904GMMA25MMA_64x32x16_F32F16F16_SSILNSO_5MajorE0ELSQ_0ELNSO_7ScaleInE1ELSR_1EEEEEENS4_6LayoutISD_NS5_IJSC_NSA_ILi0EEESV_EEEEENS5_IJNS4_10UnderscoreESY_SY_EEEEENS4_13SM90_TMA_LOADENS4_14ComposedLayoutINS4_7SwizzleILi2ELi4ELi3EEENS4_18smem_ptr_flag_bitsILi16EEENSU_INS5_IJNSA_ILi8EEESH_EEENS5_IJSH_SC_EEEEEEEvNS4_8identityENS4_23SM90_TMA_LOAD_MULTICASTES1B_vS1C_EENS_8epilogue10collective6detail29Sm90TmaWarpSpecializedAdapterINS1G_15DefaultEpilogueISJ_SK_SK_NS1F_6thread17LinearCombinationISJ_Li1EffLNS1K_9ScaleType4KindE0ELNS_15FloatRoundStyleE2ESJ_EENS1_15EpilogueDefaultEEEEEvvEEEEvNT_6ParamsE)
        /*058c*/ 	.short	0x0210
        /*058e*/ 	.short	0x0470


	//----- nvinfo : EIATTR_SW_WAR
	.align		4
.L_43:
        /*0590*/ 	.byte	0x04, 0x36
        /*0592*/ 	.short	(.L_45 - .L_44)
.L_44:
        /*0594*/ 	.word	0x00000008
.L_45:


//--------------------- .nv.callgraph             --------------------------
	.section	.nv.callgraph,"",@"SHT_CUDA_CALLGRAPH"
	.align	4
	.sectionentsize	8
	.align		4
        /*0000*/ 	.word	0x00000000
	.align		4
        /*0004*/ 	.word	0xffffffff
	.align		4
        /*0008*/ 	.word	index@(_ZN7cutlass13device_kernelINS_4gemm6kernel13GemmUniversalIN4cute5tupleIJiiiiEEENS1_10collective13CollectiveMmaINS1_34MainloopSm90TmaGmmaWarpSpecializedILi16ENS5_IJNS4_1CILi2EEENSA_ILi1EEESC_EEENS1_35KernelTmaWarpSpecializedCooperativeEEENS5_IJNSA_ILi192EEENSA_ILi32EEESH_EEENS_6half_tENS5_IJlSC_lEEESJ_SK_NS4_8TiledMMAINS4_8MMA_AtomIJNS4_4SM904GMMA25MMA_64x32x16_F32F16F16_SSILNSO_5MajorE0ELSQ_0ELNSO_7ScaleInE1ELSR_1EEEEEENS4_6LayoutISD_NS5_IJSC_NSA_ILi0EEESV_EEEEENS5_IJNS4_10UnderscoreESY_SY_EEEEENS4_13SM90_TMA_LOADENS4_14ComposedLayoutINS4_7SwizzleILi2ELi4ELi3EEENS4_18smem_ptr_flag_bitsILi16EEENSU_INS5_IJNSA_ILi8EEESH_EEENS5_IJSH_SC_EEEEEEEvNS4_8identityENS4_23SM90_TMA_LOAD_MULTICASTES1B_vS1C_EENS_8epilogue10collective6detail29Sm90TmaWarpSpecializedAdapterINS1G_15DefaultEpilogueISJ_SK_SK_NS1F_6thread17LinearCombinationISJ_Li1EffLNS1K_9ScaleType4KindE0ELNS_15FloatRoundStyleE2ESJ_EENS1_15EpilogueDefaultEEEEEvvEEEEvNT_6ParamsE)
	.align		4
        /*000c*/ 	.word	index@(__assertfail)
	.align		4
        /*0010*/ 	.word	0x00000000
	.align		4
        /*0014*/ 	.word	0xfffffffe
	.align		4
        /*0018*/ 	.word	0x00000000
	.align		4
        /*001c*/ 	.word	0xfffffffd
	.align		4
        /*0020*/ 	.word	0x00000000
	.align		4
        /*0024*/ 	.word	0xfffffffc


//--------------------- .nv.constant4             --------------------------
	.section	.nv.constant4,"a",@progbits
	.align	8
	.align		8
.nv.constant4:
        /*0000*/ 	.dword	__assertfail
	.align		8
        /*0008*/ 	.dword	__unnamed_1
	.align		8
        /*0010*/ 	.dword	_ZN39_INTERNAL_0e9cc59c_4_k_cu_93ff1282_81224cuda3std3__45__cpo5beginE
	.align		8
        /*0018*/ 	.dword	_ZN39_INTERNAL_0e9cc59c_4_k_cu_93ff1282_81224cuda3std3__45__cpo3endE
	.align		8
        /*0020*/ 	.dword	_ZN39_INTERNAL_0e9cc59c_4_k_cu_93ff1282_81224cuda3std3__45__cpo6cbeginE
	.align		8
        /*0028*/ 	.dword	_ZN39_INTERNAL_0e9cc59c_4_k_cu_93ff1282_81224cuda3std3__45__cpo4cendE
	.align		8
        /*0030*/ 	.dword	_ZN39_INTERNAL_0e9cc59c_4_k_cu_93ff1282_81224cuda3std3__441_GLOBAL__N__0e9cc59c_4_k_cu_93ff1282_81226ignoreE
	.align		8
        /*0038*/ 	.dword	_ZN39_INTERNAL_0e9cc59c_4_k_cu_93ff1282_81224cuda3std3__419piecewise_constructE
	.align		8
        /*0040*/ 	.dword	_ZN39_INTERNAL_0e9cc59c_4_k_cu_93ff1282_81224cuda3std3__48in_placeE
	.align		8
        /*0048*/ 	.dword	_ZN39_INTERNAL_0e9cc59c_4_k_cu_93ff1282_81224cuda3std6ranges3__45__cpo4swapE
	.align		8
        /*0050*/ 	.dword	_ZN39_INTERNAL_0e9cc59c_4_k_cu_93ff1282_81224cuda3std6ranges3__45__cpo9iter_moveE
	.align		8
        /*0058*/ 	.dword	_ZN39_INTERNAL_0e9cc59c_4_k_cu_93ff1282_81224cute7productE
	.align		8
        /*0060*/ 	.dword	_ZN39_INTERNAL_0e9cc59c_4_k_cu_93ff1282_81224cute1_E
	.align		8
        /*0068*/ 	.dword	$str$22
	.align		8
        /*0070*/ 	.dword	$str$23


//--------------------- .text._ZN7cutlass13device_kernelINS_4gemm6kernel13GemmUniversalIN4cute5tupleIJiiiiEEENS1_10collective13CollectiveMmaINS1_34MainloopSm90TmaGmmaWarpSpecializedILi16ENS5_IJNS4_1CILi2EEENSA_ILi1EEESC_EEENS1_35KernelTmaWarpSpecializedCooperativeEEENS5_IJNSA_ILi192EEENSA_ILi32EEESH_EEENS_6half_tENS5_IJlSC_lEEESJ_SK_NS4_8TiledMMAINS4_8MMA_AtomIJNS4_4SM904GMMA25MMA_64x32x16_F32F16F16_SSILNSO_5MajorE0ELSQ_0ELNSO_7ScaleInE1ELSR_1EEEEEENS4_6LayoutISD_NS5_IJSC_NSA_ILi0EEESV_EEEEENS5_IJNS4_10UnderscoreESY_SY_EEEEENS4_13SM90_TMA_LOADENS4_14ComposedLayoutINS4_7SwizzleILi2ELi4ELi3EEENS4_18smem_ptr_flag_bitsILi16EEENSU_INS5_IJNSA_ILi8EEESH_EEENS5_IJSH_SC_EEEEEEEvNS4_8identityENS4_23SM90_TMA_LOAD_MULTICASTES1B_vS1C_EENS_8epilogue10collective6detail29Sm90TmaWarpSpecializedAdapterINS1G_15DefaultEpilogueISJ_SK_SK_NS1F_6thread17LinearCombinationISJ_Li1EffLNS1K_9ScaleType4KindE0ELNS_15FloatRoundStyleE2ESJ_EENS1_15EpilogueDefaultEEEEEvvEEEEvNT_6ParamsE --------------------------
	.section	.text._ZN7cutlass13device_kernelINS_4gemm6kernel13GemmUniversalIN4cute5tupleIJiiiiEEENS1_10collective13CollectiveMmaINS1_34MainloopSm90TmaGmmaWarpSpecializedILi16ENS5_IJNS4_1CILi2EEENSA_ILi1EEESC_EEENS1_35KernelTmaWarpSpecializedCooperativeEEENS5_IJNSA_ILi192EEENSA_ILi32EEESH_EEENS_6half_tENS5_IJlSC_lEEESJ_SK_NS4_8TiledMMAINS4_8MMA_AtomIJNS4_4SM904GMMA25MMA_64x32x16_F32F16F16_SSILNSO_5MajorE0ELSQ_0ELNSO_7ScaleInE1ELSR_1EEEEEENS4_6LayoutISD_NS5_IJSC_NSA_ILi0EEESV_EEEEENS5_IJNS4_10UnderscoreESY_SY_EEEEENS4_13SM90_TMA_LOADENS4_14ComposedLayoutINS4_7SwizzleILi2ELi4ELi3EEENS4_18smem_ptr_flag_bitsILi16EEENSU_INS5_IJNSA_ILi8EEESH_EEENS5_IJSH_SC_EEEEEEEvNS4_8identityENS4_23SM90_TMA_LOAD_MULTICASTES1B_vS1C_EENS_8epilogue10collective6detail29Sm90TmaWarpSpecializedAdapterINS1G_15DefaultEpilogueISJ_SK_SK_NS1F_6thread17LinearCombinationISJ_Li1EffLNS1K_9ScaleType4KindE0ELNS_15FloatRoundStyleE2ESJ_EENS1_15EpilogueDefaultEEEEEvvEEEEvNT_6ParamsE,"ax",@progbits
	.align	128
.text._ZN7cutlass13device_kernelINS_4gemm6kernel13GemmUniversalIN4cute5tupleIJiiiiEEENS1_10collective13CollectiveMmaINS1_34MainloopSm90TmaGmmaWarpSpecializedILi16ENS5_IJNS4_1CILi2EEENSA_ILi1EEESC_EEENS1_35KernelTmaWarpSpecializedCooperativeEEENS5_IJNSA_ILi192EEENSA_ILi32EEESH_EEENS_6half_tENS5_IJlSC_lEEESJ_SK_NS4_8TiledMMAINS4_8MMA_AtomIJNS4_4SM904GMMA25MMA_64x32x16_F32F16F16_SSILNSO_5MajorE0ELSQ_0ELNSO_7ScaleInE1ELSR_1EEEEEENS4_6LayoutISD_NS5_IJSC_NSA_ILi0EEESV_EEEEENS5_IJNS4_10UnderscoreESY_SY_EEEEENS4_13SM90_TMA_LOADENS4_14ComposedLayoutINS4_7SwizzleILi2ELi4ELi3EEENS4_18smem_ptr_flag_bitsILi16EEENSU_INS5_IJNSA_ILi8EEESH_EEENS5_IJSH_SC_EEEEEEEvNS4_8identityENS4_23SM90_TMA_LOAD_MULTICASTES1B_vS1C_EENS_8epilogue10collective6detail29Sm90TmaWarpSpecializedAdapterINS1G_15DefaultEpilogueISJ_SK_SK_NS1F_6thread17LinearCombinationISJ_Li1EffLNS1K_9ScaleType4KindE0ELNS_15FloatRoundStyleE2ESJ_EENS1_15EpilogueDefaultEEEEEvvEEEEvNT_6ParamsE:
        .type           _ZN7cutlass13device_kernelINS_4gemm6kernel13GemmUniversalIN4cute5tupleIJiiiiEEENS1_10collective13CollectiveMmaINS1_34MainloopSm90TmaGmmaWarpSpecializedILi16ENS5_IJNS4_1CILi2EEENSA_ILi1EEESC_EEENS1_35KernelTmaWarpSpecializedCooperativeEEENS5_IJNSA_ILi192EEENSA_ILi32EEESH_EEENS_6half_tENS5_IJlSC_lEEESJ_SK_NS4_8TiledMMAINS4_8MMA_AtomIJNS4_4SM904GMMA25MMA_64x32x16_F32F16F16_SSILNSO_5MajorE0ELSQ_0ELNSO_7ScaleInE1ELSR_1EEEEEENS4_6LayoutISD_NS5_IJSC_NSA_ILi0EEESV_EEEEENS5_IJNS4_10UnderscoreESY_SY_EEEEENS4_13SM90_TMA_LOADENS4_14ComposedLayoutINS4_7SwizzleILi2ELi4ELi3EEENS4_18smem_ptr_flag_bitsILi16EEENSU_INS5_IJNSA_ILi8EEESH_EEENS5_IJSH_SC_EEEEEEEvNS4_8identityENS4_23SM90_TMA_LOAD_MULTICASTES1B_vS1C_EENS_8epilogue10collective6detail29Sm90TmaWarpSpecializedAdapterINS1G_15DefaultEpilogueISJ_SK_SK_NS1F_6thread17LinearCombinationISJ_Li1EffLNS1K_9ScaleType4KindE0ELNS_15FloatRoundStyleE2ESJ_EENS1_15EpilogueDefaultEEEEEvvEEEEvNT_6ParamsE,@function
        .size           _ZN7cutlass13device_kernelINS_4gemm6kernel13GemmUniversalIN4cute5tupleIJiiiiEEENS1_10collective13CollectiveMmaINS1_34MainloopSm90TmaGmmaWarpSpecializedILi16ENS5_IJNS4_1CILi2EEENSA_ILi1EEESC_EEENS1_35KernelTmaWarpSpecializedCooperativeEEENS5_IJNSA_ILi192EEENSA_ILi32EEESH_EEENS_6half_tENS5_IJlSC_lEEESJ_SK_NS4_8TiledMMAINS4_8MMA_AtomIJNS4_4SM904GMMA25MMA_64x32x16_F32F16F16_SSILNSO_5MajorE0ELSQ_0ELNSO_7ScaleInE1ELSR_1EEEEEENS4_6LayoutISD_NS5_IJSC_NSA_ILi0EEESV_EEEEENS5_IJNS4_10UnderscoreESY_SY_EEEEENS4_13SM90_TMA_LOADENS4_14ComposedLayoutINS4_7SwizzleILi2ELi4ELi3EEENS4_18smem_ptr_flag_bitsILi16EEENSU_INS5_IJNSA_ILi8EEESH_EEENS5_IJSH_SC_EEEEEEEvNS4_8identityENS4_23SM90_TMA_LOAD_MULTICASTES1B_vS1C_EENS_8epilogue10collective6detail29Sm90TmaWarpSpecializedAdapterINS1G_15DefaultEpilogueISJ_SK_SK_NS1F_6thread17LinearCombinationISJ_Li1EffLNS1K_9ScaleType4KindE0ELNS_15FloatRoundStyleE2ESJ_EENS1_15EpilogueDefaultEEEEEvvEEEEvNT_6ParamsE,(.L_x_158 - _ZN7cutlass13device_kernelINS_4gemm6kernel13GemmUniversalIN4cute5tupleIJiiiiEEENS1_10collective13CollectiveMmaINS1_34MainloopSm90TmaGmmaWarpSpecializedILi16ENS5_IJNS4_1CILi2EEENSA_ILi1EEESC_EEENS1_35KernelTmaWarpSpecializedCooperativeEEENS5_IJNSA_ILi192EEENSA_ILi32EEESH_EEENS_6half_tENS5_IJlSC_lEEESJ_SK_NS4_8TiledMMAINS4_8MMA_AtomIJNS4_4SM904GMMA25MMA_64x32x16_F32F16F16_SSILNSO_5MajorE0ELSQ_0ELNSO_7ScaleInE1ELSR_1EEEEEENS4_6LayoutISD_NS5_IJSC_NSA_ILi0EEESV_EEEEENS5_IJNS4_10UnderscoreESY_SY_EEEEENS4_13SM90_TMA_LOADENS4_14ComposedLayoutINS4_7SwizzleILi2ELi4ELi3EEENS4_18smem_ptr_flag_bitsILi16EEENSU_INS5_IJNSA_ILi8EEESH_EEENS5_IJSH_SC_EEEEEEEvNS4_8identityENS4_23SM90_TMA_LOAD_MULTICASTES1B_vS1C_EENS_8epilogue10collective6detail29Sm90TmaWarpSpecializedAdapterINS1G_15DefaultEpilogueISJ_SK_SK_NS1F_6thread17LinearCombinationISJ_Li1EffLNS1K_9ScaleType4KindE0ELNS_15FloatRoundStyleE2ESJ_EENS1_15EpilogueDefaultEEEEEvvEEEEvNT_6ParamsE)
        .other          _ZN7cutlass13device_kernelINS_4gemm6kernel13GemmUniversalIN4cute5tupleIJiiiiEEENS1_10collective13CollectiveMmaINS1_34MainloopSm90TmaGmmaWarpSpecializedILi16ENS5_IJNS4_1CILi2EEENSA_ILi1EEESC_EEENS1_35KernelTmaWarpSpecializedCooperativeEEENS5_IJNSA_ILi192EEENSA_ILi32EEESH_EEENS_6half_tENS5_IJlSC_lEEESJ_SK_NS4_8TiledMMAINS4_8MMA_AtomIJNS4_4SM904GMMA25MMA_64x32x16_F32F16F16_SSILNSO_5MajorE0ELSQ_0ELNSO_7ScaleInE1ELSR_1EEEEEENS4_6LayoutISD_NS5_IJSC_NSA_ILi0EEESV_EEEEENS5_IJNS4_10UnderscoreESY_SY_EEEEENS4_13SM90_TMA_LOADENS4_14ComposedLayoutINS4_7SwizzleILi2ELi4ELi3EEENS4_18smem_ptr_flag_bitsILi16EEENSU_INS5_IJNSA_ILi8EEESH_EEENS5_IJSH_SC_EEEEEEEvNS4_8identityENS4_23SM90_TMA_LOAD_MULTICASTES1B_vS1C_EENS_8epilogue10collective6detail29Sm90TmaWarpSpecializedAdapterINS1G_15DefaultEpilogueISJ_SK_SK_NS1F_6thread17LinearCombinationISJ_Li1EffLNS1K_9ScaleType4KindE0ELNS_15FloatRoundStyleE2ESJ_EENS1_15EpilogueDefaultEEEEEvvEEEEvNT_6ParamsE,@"STO_CUDA_ENTRY STV_DEFAULT"
_ZN7cutlass13device_kernelINS_4gemm6kernel13GemmUniversalIN4cute5tupleIJiiiiEEENS1_10collective13CollectiveMmaINS1_34MainloopSm90TmaGmmaWarpSpecializedILi16ENS5_IJNS4_1CILi2EEENSA_ILi1EEESC_EEENS1_35KernelTmaWarpSpecializedCooperativeEEENS5_IJNSA_ILi192EEENSA_ILi32EEESH_EEENS_6half_tENS5_IJlSC_lEEESJ_SK_NS4_8TiledMMAINS4_8MMA_AtomIJNS4_4SM904GMMA25MMA_64x32x16_F32F16F16_SSILNSO_5MajorE0ELSQ_0ELNSO_7ScaleInE1ELSR_1EEEEEENS4_6LayoutISD_NS5_IJSC_NSA_ILi0EEESV_EEEEENS5_IJNS4_10UnderscoreESY_SY_EEEEENS4_13SM90_TMA_LOADENS4_14ComposedLayoutINS4_7SwizzleILi2ELi4ELi3EEENS4_18smem_ptr_flag_bitsILi16EEENSU_INS5_IJNSA_ILi8EEESH_EEENS5_IJSH_SC_EEEEEEEvNS4_8identityENS4_23SM90_TMA_LOAD_MULTICASTES1B_vS1C_EENS_8epilogue10collective6detail29Sm90TmaWarpSpecializedAdapterINS1G_15DefaultEpilogueISJ_SK_SK_NS1F_6thread17LinearCombinationISJ_Li1EffLNS1K_9ScaleType4KindE0ELNS_15FloatRoundStyleE2ESJ_EENS1_15EpilogueDefaultEEEEEvvEEEEvNT_6ParamsE:
[----:B------:R-:W0:Y:S01]  /*0000*/  LDC R1, c[0x0][0x28] ;  /* 0x00000a00ff017b82 */ /* 0x000e220000000800 */
[----:B------:R-:W1:Y:S01]  /*0010*/  S2R R64, SR_TID.X ;  /* 0x0000000000407919 */ /* 0x000e620000002100 */
[----:B------:R-:W-:Y:S01]  /*0020*/  ELECT P0, URZ, PT ;  /* 0x00000000003f782f */ /* 0x000fe20003800000 */
[----:B------:R-:W-:Y:S01]  /*0030*/  BSSY B0, `(.L_x_0) ;  /* 0x000000f000007945 */ /* 0x000fe20003800000 */
[--C-:B-1----:R-:W-:Y:S02]  /*0040*/  SHF.R.U32.HI R0, RZ, 0x5, R64.reuse ;  /* 0x00000005ff007819 */ /* 0x102fe40000011640 */
[----:B------:R-:W-:-:S03]  /*0050*/  SHF.R.U32.HI R6, RZ, 0x7, R64 ;  /* 0x00000007ff067819 */ /* 0x000fc60000011640 */
[----:B------:R-:W1:Y:S04]  /*0060*/  SHFL.IDX PT, R3, R0, RZ, 0x1f ;  /* 0x00001fff00037589 */ /* 0x000e6800000e0000 */
[----:B------:R2:W3:Y:S01]  /*0070*/  SHFL.IDX PT, R2, R6, RZ, 0x1f ;  /* 0x00001fff06027589 */ /* 0x0004e200000e0000 */
[----:B-1----:R-:W-:-:S13]  /*0080*/  ISETP.NE.OR P0, PT, R3, RZ, !P0 ;  /* 0x000000ff0300720c */ /* 0x002fda0004705670 */
[----:B0-23--:R-:W-:Y:S05]  /*0090*/  @P0 BRA `(.L_x_1) ;  /* 0x0000000000200947 */ /* 0x00dfea0003800000 */
[----:B------:R-:W-:Y:S02]  /*00a0*/  ULDC.64 UR4, c[0x0][0x198] ;  /* 0x0000660000047ab9 */ /* 0x000fe40000000a00 */
[----:B------:R-:W-:Y:S02]  /*00b0*/  UIADD3 UR6, UP0, UR4, 0xf0, URZ ;  /* 0x000000f004067890 */ /* 0x000fe4000ff1e03f */
[----:B------:R-:W-:Y:S02]  /*00c0*/  UIADD3 UR4, UP1, UR4, 0x1f0, URZ ;  /* 0x000001f004047890 */ /* 0x000fe4000ff3e03f */
[----:B------:R-:W-:Y:S02]  /*00d0*/  UIADD3.X UR7, URZ, UR5, URZ, UP0, !UPT ;  /* 0x000000053f077290 */ /* 0x000fe400087fe43f */
[----:B------:R-:W-:-:S07]  /*00e0*/  UIADD3.X UR5, URZ, UR5, URZ, UP1, !UPT ;  /* 0x000000053f057290 */ /* 0x000fce0008ffe43f */
[----:B------:R0:W-:Y:S02]  /*00f0*/  UTMACCTL.PF [UR6] ;  /* 0x00000000060079b9 */ /* 0x0001e40008040000 */
[----:B------:R0:W-:Y:S02]  /*0100*/  UTMACCTL.PF [UR4] ;  /* 0x00000000040079b9 */ /* 0x0001e40008040000 */
[----:B0-----:R-:W-:Y:S01]  /*0110*/  NOP ;  /* 0x0000000000007918 */ /* 0x001fe20000000000 */
.L_x_1:
[----:B------:R-:W-:Y:S05]  /*0120*/  BSYNC B0 ;  /* 0x0000000000007941 */ /* 0x000fea0003800000 */
.L_x_0:
[----:B------:R-:W0:Y:S02]  /*0130*/  SHFL.IDX PT, R5, R0, RZ, 0x1f ;  /* 0x00001fff00057589 */ /* 0x000e2400000e0000 */
[----:B0-----:R-:W-:-:S13]  /*0140*/  ISETP.NE.AND P0, PT, R5, RZ, PT ;  /* 0x000000ff0500720c */ /* 0x001fda0003f05270 */
[----:B------:R-:W-:Y:S05]  /*0150*/  @P0 BRA `(.L_x_2) ;  /* 0x0000000000c40947 */ /* 0x000fea0003800000 */
[----:B------:R-:W-:Y:S01]  /*0160*/  ELECT P0, URZ, PT ;  /* 0x00000000003f782f */ /* 0x000fe20003800000 */
[----:B------:R-:W-:-:S12]  /*0170*/  BSSY B0, `(.L_x_2) ;  /* 0x000002f000007945 */ /* 0x000fd80003800000 */
[----:B------:R-:W-:Y:S05]  /*0180*/  @!P0 BRA `(.L_x_3) ;  /* 0x0000000000b48947 */ /* 0x000fea0003800000 */
[----:B------:R-:W0:Y:S01]  /*0190*/  S2UR UR8, SR_CgaCtaId ;  /* 0x00000000000879c3 */ /* 0x000e220000008800 */
[----:B------:R-:W-:Y:S01]  /*01a0*/  UMOV UR4, 0x400 ;  /* 0x0000040000047882 */ /* 0x000fe20000000000 */
[----:B------:R-:W-:Y:S01]  /*01b0*/  UMOV UR5, 0x1 ;  /* 0x0000000100057882 */ /* 0x000fe20000000000 */
[----:B------:R-:W-:Y:S02]  /*01c0*/  UMOV UR6, 0x4 ;  /* 0x0000000400067882 */ /* 0x000fe40000000000 */
[----:B------:R-:W-:-:S04]  /*01d0*/  UIADD3 UR6, -UR6, 0x100000, URZ ;  /* 0x0010000006067890 */ /* 0x000fc8000fffe13f */
[----:B------:R-:W-:Y:S02]  /*01e0*/  USHF.L.U32 UR7, UR6, 0xb, URZ ;  /* 0x0000000b06077899 */ /* 0x000fe4000800063f */
[----:B------:R-:W-:Y:S02]  /*01f0*/  USHF.L.U32 UR6, UR6, 0x1, URZ ;  /* 0x0000000106067899 */ /* 0x000fe4000800063f */
[----:B0-----:R-:W-:Y:S02]  /*0200*/  ULEA UR8, UR8, UR4, 0x18 ;  /* 0x0000000408087291 */ /* 0x001fe4000f8ec03f */
[----:B------:R-:W-:-:S04]  /*0210*/  UIADD3 UR4, -UR5, 0x100000, URZ ;  /* 0x0010000005047890 */ /* 0x000fc8000fffe13f */
[----:B------:R-:W-:Y:S02]  /*0220*/  USHF.L.U32 UR5, UR4, 0xb, URZ ;  /* 0x0000000b04057899 */ /* 0x000fe4000800063f */
[----:B------:R-:W-:Y:S01]  /*0230*/  USHF.L.U32 UR4, UR4, 0x1, URZ ;  /* 0x0000000104047899 */ /* 0x000fe2000800063f */
[----:B------:R-:W0:Y:S11]  /*0240*/  FENCE.VIEW.ASYNC.S ;  /* 0x00000000000073c6 */ /* 0x000e360000000000 */
[----:B0-----:R0:W1:Y:S01]  /*0250*/  SYNCS.EXCH.64 URZ, [UR8], UR4 ;  /* 0x00000004083f75b2 */ /* 0x0010620008000100 */
[----:B------:R0:W2:Y:S01]  /*0260*/  SYNCS.EXCH.64 URZ, [UR8+0x80], UR6 ;  /* 0x00008006083f75b2 */ /* 0x0000a20008000100 */
[----:B------:R0:W3:Y:S01]  /*0270*/  SYNCS.EXCH.64 URZ, [UR8+0x8], UR4 ;  /* 0x00000804083f75b2 */ /* 0x0000e20008000100 */
[----:B------:R0:W4:Y:S01]  /*0280*/  SYNCS.EXCH.64 URZ, [UR8+0x88], UR6 ;  /* 0x00008806083f75b2 */ /* 0x0001220008000100 */
[----:B------:R0:W0:Y:S01]  /*0290*/  SYNCS.EXCH.64 URZ, [UR8+0x10], UR4 ;  /* 0x00001004083f75b2 */ /* 0x0000220008000100 */
        /* <DEDUP_REMOVED lines=27> */
[----:B-1234-:R-:W-:Y:S01]  /*0450*/  NOP ;  /* 0x0000000000007918 */ /* 0x01efe20000000000 */
.L_x_3:
[----:B0-----:R-:W-:Y:S05]  /*0460*/  BSYNC B0 ;  /* 0x0000000000007941 */ /* 0x001fea0003800000 */
.L_x_2:
[----:B------:R-:W-:Y:S01]  /*0470*/  SHF.R.S32.HI R7, RZ, 0x1f, R64 ;  /* 0x0000001fff077819 */ /* 0x000fe20000011440 */
[----:B------:R-:W0:Y:S01]  /*0480*/  SHFL.IDX PT, R0, R0, RZ, 0x1f ;  /* 0x00001fff00007589 */ /* 0x000e2200000e0000 */
[----:B------:R-:W1:Y:S01]  /*0490*/  S2UR UR8, SR_CTAID.X ;  /* 0x00000000000879c3 */ /* 0x000e620000002500 */
[----:B------:R-:W-:Y:S02]  /*04a0*/  ELECT P0, URZ, PT ;  /* 0x00000000003f782f */ /* 0x000fe40003800000 */
[----:B------:R-:W-:Y:S01]  /*04b0*/  LEA.HI R7, R7, R64, RZ, 0x7 ;  /* 0x0000004007077211 */ /* 0x000fe200078f38ff */
[----:B------:R-:W2:Y:S01]  /*04c0*/  S2R R4, SR_CTAID.Y ;  /* 0x0000000000047919 */ /* 0x000ea20000002600 */
[----:B------:R-:W-:Y:S01]  /*04d0*/  SHF.R.S32.HI R10, RZ, 0x1f, R5 ;  /* 0x0000001fff0a7819 */ /* 0x000fe20000011405 */
[----:B------:R-:W-:Y:S01]  /*04e0*/  ULDC UR4, c[0x0][0x150] ;  /* 0x0000540000047ab9 */ /* 0x000fe20000000800 */
[----:B------:R-:W-:Y:S01]  /*04f0*/  LOP3.LUT R7, R7, 0xffffff80, RZ, 0xc0, !PT ;  /* 0xffffff8007077812 */ /* 0x000fe200078ec0ff */
[----:B------:R-:W-:Y:S01]  /*0500*/  NOP ;  /* 0x0000000000007918 */ /* 0x000fe20000000000 */
[----:B------:R-:W-:Y:S01]  /*0510*/  LEA.HI R10, R10, R5, RZ, 0x2 ;  /* 0x000000050a0a7211 */ /* 0x000fe200078f10ff */
[----:B------:R-:W3:Y:S01]  /*0520*/  LDC R12, c[0x0][0x144] ;  /* 0x00005100ff0c7b82 */ /* 0x000ee20000000800 */
[----:B------:R-:W-:Y:S01]  /*0530*/  NOP ;  /* 0x0000000000007918 */ /* 0x000fe20000000000 */
[----:B------:R-:W-:Y:S01]  /*0540*/  IMAD.IADD R8, R64, 0x1, -R7 ;  /* 0x0000000140087824 */ /* 0x000fe200078e0a07 */
[----:B------:R-:W-:Y:S01]  /*0550*/  LOP3.LUT R10, R10, 0x3ffffffc, RZ, 0xc0, !PT ;  /* 0x3ffffffc0a0a7812 */ /* 0x000fe200078ec0ff */
[----:B------:R-:W-:Y:S01]  /*0560*/  IMAD.MOV.U32 R22, RZ, RZ, 0x1 ;  /* 0x00000001ff167424 */ /* 0x000fe200078e00ff */
[----:B------:R-:W-:-:S02]  /*0570*/  ISETP.NE.AND P3, PT, R2, RZ, PT ;  /* 0x000000ff0200720c */ /* 0x000fc40003f65270 */
[----:B------:R-:W-:Y:S01]  /*0580*/  SHF.R.S32.HI R7, RZ, 0x1f, R8 ;  /* 0x0000001fff077819 */ /* 0x000fe20000011408 */
[----:B------:R-:W-:Y:S01]  /*0590*/  IMAD.IADD R10, R5, 0x1, -R10 ;  /* 0x00000001050a7824 */ /* 0x000fe200078e0a0a */
[----:B------:R-:W4:Y:S02]  /*05a0*/  LDC R14, c[0x0][0x140] ;  /* 0x00005000ff0e7b82 */ /* 0x000f240000000800 */
[----:B------:R-:W-:Y:S02]  /*05b0*/  LEA.HI R7, R7, R8, RZ, 0x3 ;  /* 0x0000000807077211 */ /* 0x000fe400078f18ff */
[----:B0-----:R-:W-:Y:S02]  /*05c0*/  ISETP.NE.OR P0, PT, R0, RZ, !P0 ;  /* 0x000000ff0000720c */ /* 0x001fe40004705670 */
[----:B------:R-:W-:Y:S02]  /*05d0*/  SHF.R.S32.HI R0, RZ, 0x3, R7 ;  /* 0x00000003ff007819 */ /* 0x000fe40000011407 */
[----:B-1----:R-:W-:-:S02]  /*05e0*/  I2FP.F32.U32 R9, UR8 ;  /* 0x0000000800097c45 */ /* 0x002fc40008201000 */
[----:B------:R-:W-:-:S03]  /*05f0*/  SHF.R.S32.HI R7, RZ, 0x1f, R7 ;  /* 0x0000001fff077819 */ /* 0x000fc60000011407 */
[----:B------:R-:W-:Y:S01]  /*0600*/  FMUL R11, R9, UR4 ;  /* 0x00000004090b7c20 */ /* 0x000fe20008400000 */
[----:B------:R-:W-:Y:S01]  /*0610*/  LEA.HI R7, R7, R0, RZ, 0x2 ;  /* 0x0000000007077211 */ /* 0x000fe200078f10ff */
[----:B------:R-:W-:Y:S01]  /*0620*/  ULDC UR4, c[0x0][0x154] ;  /* 0x0000550000047ab9 */ /* 0x000fe20000000800 */
[----:B--2---:R-:W-:Y:S01]  /*0630*/  I2FP.F32.U32 R13, R4 ;  /* 0x00000004000d7245 */ /* 0x004fe20000201000 */
[----:B------:R-:W-:Y:S01]  /*0640*/  VOTEU.ALL UP0, P0 ;  /* 0x00000000003f7886 */ /* 0x000fe20000000000 */
[----:B------:R-:W-:Y:S01]  /*0650*/  LOP3.LUT R7, R7, 0xfffffffc, RZ, 0xc0, !PT ;  /* 0xfffffffc07077812 */ /* 0x000fe200078ec0ff */
[----:B------:R-:W0:Y:S01]  /*0660*/  F2I.U32.TRUNC.NTZ R11, R11 ;  /* 0x0000000b000b7305 */ /* 0x000e22000020f000 */
[----:B------:R-:W1:Y:S01]  /*0670*/  LDC R9, c[0x0][0x148] ;  /* 0x00005200ff097b82 */ /* 0x000e620000000800 */
[----:B------:R-:W-:Y:S01]  /*0680*/  FMUL R13, R13, UR4 ;  /* 0x000000040d0d7c20 */ /* 0x000fe20008400000 */
[----:B------:R-:W-:Y:S01]  /*0690*/  UMOV UR4, 0x20 ;  /* 0x0000002000047882 */ /* 0x000fe20000000000 */
[----:B------:R-:W-:Y:S01]  /*06a0*/  IMAD.IADD R7, R0, 0x1, -R7 ;  /* 0x0000000100077824 */ /* 0x000fe200078e0a07 */
[----:B------:R-:W-:Y:S01]  /*06b0*/  SHF.R.S32.HI R0, RZ, 0x1f, R3 ;  /* 0x0000001fff007819 */ /* 0x000fe20000011403 */
[----:B------:R-:W-:Y:S01]  /*06c0*/  @!UP0 UMOV UR6, 0x400 ;  /* 0x0000040000068882 */ /* 0x000fe20000000000 */
[----:B------:R-:W-:-:S04]  /*06d0*/  @!UP0 UIADD3 UR4, -UR4, 0x100000, URZ ;  /* 0x0010000004048890 */ /* 0x000fc8000fffe13f */
[----:B------:R-:W-:Y:S02]  /*06e0*/  @!UP0 USHF.L.U32 UR5, UR4, 0xb, URZ ;  /* 0x0000000b04058899 */ /* 0x000fe4000800063f */
[----:B------:R-:W-:Y:S01]  /*06f0*/  @!UP0 USHF.L.U32 UR4, UR4, 0x1, URZ ;  /* 0x0000000104048899 */ /* 0x000fe2000800063f */
[----:B------:R-:W-:Y:S01]  /*0700*/  IMAD R10, R10, 0x4, R7 ;  /* 0x000000040a0a7824 */ /* 0x000fe200078e0207 */
[----:B------:R-:W2:Y:S01]  /*0710*/  @!UP0 S2UR UR7, SR_CgaCtaId ;  /* 0x00000000000789c3 */ /* 0x000ea20000008800 */
[----:B------:R-:W5:Y:S01]  /*0720*/  F2I.U32.TRUNC.NTZ R13, R13 ;  /* 0x0000000d000d7305 */ /* 0x000f62000020f000 */
[----:B------:R-:W-:Y:S01]  /*0730*/  LEA.HI R0, R0, R3, RZ, 0x2 ;  /* 0x0000000300007211 */ /* 0x000fe200078f10ff */
[C---:B------:R-:W-:Y:S01]  /*0740*/  IMAD.SHL.U32 R19, R10.reuse, 0x4, RZ ;  /* 0x000000040a137824 */ /* 0x040fe200078e00ff */
[----:B------:R-:W-:Y:S01]  /*0750*/  LEA.HI R7, R10, R10, RZ, 0x1 ;  /* 0x0000000a0a077211 */ /* 0x000fe200078f08ff */
[----:B------:R-:W-:Y:S01]  /*0760*/  VOTEU.ALL UP1, P0 ;  /* 0x00000000003f7886 */ /* 0x000fe20000020000 */
[----:B0-----:R-:W-:Y:S01]  /*0770*/  IMAD.MOV R15, RZ, RZ, -R11 ;  /* 0x000000ffff0f7224 */ /* 0x001fe200078e0a0b */
[----:B------:R-:W-:-:S02]  /*0780*/  LOP3.LUT R0, R0, 0xfffffffc, RZ, 0xc0, !PT ;  /* 0xfffffffc00007812 */ /* 0x000fc400078ec0ff */
[----:B------:R-:W-:Y:S01]  /*0790*/  LOP3.LUT R11, R7, 0xfffffffe, RZ, 0xc0, !PT ;  /* 0xfffffffe070b7812 */ /* 0x000fe200078ec0ff */
[----:B---3--:R-:W-:Y:S01]  /*07a0*/  IMAD R7, R12, R15, UR8 ;  /* 0x000000080c077e24 */ /* 0x008fe2000f8e020f */
[----:B------:R-:W-:Y:S01]  /*07b0*/  LOP3.LUT R19, R10, 0xc, R19, 0x78, !PT ;  /* 0x0000000c0a137812 */ /* 0x000fe200078e7813 */
[----:B------:R-:W-:Y:S01]  /*07c0*/  IMAD.IADD R3, R3, 0x1, -R0 ;  /* 0x0000000103037824 */ /* 0x000fe200078e0a00 */
[----:B----4-:R-:W-:Y:S01]  /*07d0*/  ISETP.EQ.U32.AND P2, PT, R14, 0x1, PT ;  /* 0x000000010e00780c */ /* 0x010fe20003f42070 */
[----:B------:R-:W-:Y:S02]  /*07e0*/  IMAD.IADD R12, R10, 0x1, -R11 ;  /* 0x000000010a0c7824 */ /* 0x000fe400078e0a0b */
[----:B-----5:R-:W-:Y:S01]  /*07f0*/  IMAD.MOV R24, RZ, RZ, -R13 ;  /* 0x000000ffff187224 */ /* 0x020fe200078e0a0d */
[----:B------:R-:W-:Y:S02]  /*0800*/  ISETP.NE.AND P1, PT, R3, 0x3, PT ;  /* 0x000000030300780c */ /* 0x000fe40003f25270 */
[----:B------:R-:W-:Y:S01]  /*0810*/  ISETP.NE.AND P4, PT, R12, R7, PT ;  /* 0x000000070c00720c */ /* 0x000fe20003f85270 */
[----:B-1----:R-:W-:Y:S01]  /*0820*/  IMAD R11, R9, R24, R4 ;  /* 0x00000018090b7224 */ /* 0x002fe200078e0204 */
[----:B------:R-:W-:Y:S01]  /*0830*/  ISETP.EQ.OR P1, PT, R3, RZ, !P1 ;  /* 0x000000ff0300720c */ /* 0x000fe20004f22670 */
[----:B--2---:R-:W-:-:S03]  /*0840*/  @!UP0 ULEA UR6, UR7, UR6, 0x18 ;  /* 0x0000000607068291 */ /* 0x004fc6000f8ec03f */
[----:B------:R-:W-:Y:S01]  /*0850*/  ISETP.EQ.AND P1, PT, R2, RZ, P1 ;  /* 0x000000ff0200720c */ /* 0x000fe20000f22270 */
[----:B------:R-:W-:Y:S01]  /*0860*/  VOTEU.ALL UP0, P0 ;  /* 0x00000000003f7886 */ /* 0x000fe20000000000 */
[----:B------:R-:W-:Y:S01]  /*0870*/  LOP3.LUT P0, RZ, R8, 0x7, RZ, 0xc0, !PT ;  /* 0x0000000708ff7812 */ /* 0x000fe2000780c0ff */
[----:B------:R-:W-:Y:S01]  /*0880*/  VIADD R8, R2, 0xffffffff ;  /* 0xffffffff02087836 */ /* 0x000fe20000000000 */
[----:B------:R-:W-:Y:S02]  /*0890*/  SEL R18, RZ, 0x1, !P1 ;  /* 0x00000001ff127807 */ /* 0x000fe40004800000 */
[C---:B------:R-:W-:Y:S02]  /*08a0*/  ISETP.LT.U32.AND P0, PT, R19.reuse, 0x2, !P0 ;  /* 0x000000021300780c */ /* 0x040fe40004701070 */
[----:B------:R-:W-:Y:S02]  /*08b0*/  @P4 LEA.HI R0, R19, R19, RZ, 0x1 ;  /* 0x0000001313004211 */ /* 0x000fe400078f08ff */
[----:B------:R-:W-:Y:S01]  /*08c0*/  ISETP.GE.U32.AND P6, PT, R8, 0x2, PT ;  /* 0x000000020800780c */ /* 0x000fe20003fc6070 */
[----:B------:R-:W0:Y:S02]  /*08d0*/  FENCE.VIEW.ASYNC.S ;  /* 0x00000000000073c6 */ /* 0x000e240000000000 */
[----:B0-----:R0:W1:Y:S01]  /*08e0*/  @!UP0 SYNCS.EXCH.64 URZ, [UR6+0x110], UR4 ;  /* 0x00011004063f85b2 */ /* 0x0010620008000100 */
[----:B------:R-:W-:-:S02]  /*08f0*/  @P4 SHF.R.S32.HI R0, RZ, 0x1, R0 ;  /* 0x00000001ff004819 */ /* 0x000fc40000011400 */
[----:B------:R-:W-:Y:S02]  /*0900*/  SEL R18, R18, 0x2, P6 ;  /* 0x0000000212127807 */ /* 0x000fe40003000000 */
[----:B------:R-:W-:Y:S02]  /*0910*/  @P4 ISETP.NE.AND P5, PT, R0, R11, PT ;  /* 0x0000000b0000420c */ /* 0x000fe40003fa5270 */
[----:B------:R-:W-:Y:S02]  /*0920*/  SEL R11, RZ, 0x1, !P0 ;  /* 0x00000001ff0b7807 */ /* 0x000fe40004000000 */
[----:B------:R-:W-:Y:S02]  /*0930*/  @P4 SEL R22, RZ, 0x1, P5 ;  /* 0x00000001ff164807 */ /* 0x000fe40002800000 */
[----:B------:R-:W-:Y:S02]  /*0940*/  LOP3.LUT R0, R64, 0x7f, RZ, 0xc0, !PT ;  /* 0x0000007f40007812 */ /* 0x000fe400078ec0ff */
[----:B------:R-:W-:Y:S01]  /*0950*/  LOP3.LUT R22, R22, R11, RZ, 0xc0, !PT ;  /* 0x0000000b16167212 */ /* 0x000fe200078ec0ff */
[----:B------:R0:W2:Y:S01]  /*0960*/  @!UP1 SYNCS.EXCH.64 URZ, [UR6+0x118], UR4 ;  /* 0x00011804063f95b2 */ /* 0x0000a20008000100 */
[----:B------:R-:W-:Y:S01]  /*0970*/  NOP ;  /* 0x0000000000007918 */ /* 0x000fe20000000000 */
[----:B------:R-:W-:Y:S05]  /*0980*/  @!P2 BRA `(.L_x_4) ;  /* 0x000000000008a947 */ /* 0x000fea0003800000 */
[----:B-12---:R-:W-:Y:S01]  /*0990*/  UCGABAR_ARV ;  /* 0x00000000000079c7 */ /* 0x006fe20008000000 */
[----:B------:R-:W-:Y:S05]  /*09a0*/  BRA `(.L_x_5) ;  /* 0x0000000000047947 */ /* 0x000fea0003800000 */
.L_x_4:
[----:B-12---:R-:W-:Y:S01]  /*09b0*/  NOP ;  /* 0x0000000000007918 */ /* 0x006fe20000000000 */
.L_x_5:
[----:B------:R-:W1:Y:S01]  /*09c0*/  LDC R2, c[0x0][0x65c] ;  /* 0x00019700ff027b82 */ /* 0x000e620000000800 */
[----:B------:R-:W-:Y:S02]  /*09d0*/  IMAD.U32 R10, RZ, RZ, UR8 ;  /* 0x00000008ff0a7e24 */ /* 0x000fe4000f8e00ff */
[----:B------:R-:W-:Y:S01]  /*09e0*/  IMAD.MOV.U32 R11, RZ, RZ, RZ ;  /* 0x000000ffff0b7224 */ /* 0x000fe200078e00ff */
[----:B-1----:R-:W-:-:S04]  /*09f0*/  ISETP.NE.AND P1, PT, R2, 0x1, PT ;  /* 0x000000010200780c */ /* 0x002fc80003f25270 */
[----:B------:R-:W-:-:S09]  /*0a00*/  P2R R5, PR, RZ, 0x2 ;  /* 0x00000002ff057803 */ /* 0x000fd20000000000 */
[----:B------:R-:W1:Y:S01]  /*0a10*/  @P1 LDC R17, c[0x0][0x10] ;  /* 0x00000400ff111b82 */ /* 0x000e620000000800 */
[----:B------:R-:W-:Y:S02]  /*0a20*/  @P1 IMAD.MOV.U32 R5, RZ, RZ, RZ ;  /* 0x000000ffff051224 */ /* 0x000fe400078e00ff */
[----:B------:R-:W-:-:S05]  /*0a30*/  @P1 IMAD.MOV.U32 R15, RZ, RZ, RZ ;  /* 0x000000ffff0f1224 */ /* 0x000fca00078e00ff */
[----:B------:R-:W2:Y:S01]  /*0a40*/  @!P1 LDC R13, c[0x0][0xc] ;  /* 0x00000300ff0d9b82 */ /* 0x000ea20000000800 */
[----:B0-----:R-:W-:Y:S01]  /*0a50*/  ULDC UR4, c[0x0][0xc] ;  /* 0x0000030000047ab9 */ /* 0x001fe20000000800 */
[----:B------:R-:W-:Y:S01]  /*0a60*/  ULDC UR5, c[0x0][0x10] ;  /* 0x0000040000057ab9 */ /* 0x000fe20000000800 */
[----:B------:R-:W-:Y:S01]  /*0a70*/  ULDC UR6, c[0x0][0x14] ;  /* 0x0000050000067ab9 */ /* 0x000fe20000000800 */
[----:B------:R-:W-:-:S04]  /*0a80*/  UIMAD.WIDE.U32 UR4, UR4, UR5, URZ ;  /* 0x00000005040472a5 */ /* 0x000fc8000f8e003f */
[----:B------:R-:W-:Y:S02]  /*0a90*/  UIMAD.WIDE.U32 UR36, UR4, UR6, URZ ;  /* 0x00000006042472a5 */ /* 0x000fe4000f8e003f */
[----:B------:R-:W-:-:S04]  /*0aa0*/  UIMAD UR42, UR5, UR6, URZ ;  /* 0x00000006052a72a4 */ /* 0x000fc8000f8e023f */
[----:B------:R-:W-:Y:S01]  /*0ab0*/  UIADD3 UR42, UR37, UR42, URZ ;  /* 0x0000002a252a7290 */ /* 0x000fe2000fffe03f */
[----:B-1----:R-:W-:-:S04]  /*0ac0*/  @P1 IMAD.WIDE.U32 R16, R17, UR8, R4 ;  /* 0x0000000811101c25 */ /* 0x002fc8000f8e0004 */
[----:B------:R-:W-:Y:S02]  /*0ad0*/  @P1 IMAD.IADD R17, R17, 0x1, R15 ;  /* 0x0000000111111824 */ /* 0x000fe400078e020f */
[----:B--2---:R-:W-:-:S04]  /*0ae0*/  @!P1 IMAD.WIDE.U32 R10, R4, R13, R10 ;  /* 0x0000000d040a9225 */ /* 0x004fc800078e000a */
[----:B------:R-:W-:Y:S02]  /*0af0*/  @!P1 IMAD.MOV.U32 R16, RZ, RZ, R10 ;  /* 0x000000ffff109224 */ /* 0x000fe400078e000a */
[----:B------:R-:W-:Y:S01]  /*0b00*/  @!P1 IMAD.MOV.U32 R17, RZ, RZ, R11 ;  /* 0x000000ffff119224 */ /* 0x000fe200078e000b */
[----:B------:R-:W-:Y:S06]  /*0b10*/  @!P2 BRA `(.L_x_6) ;  /* 0x00000000000ca947 */ /* 0x000fec0003800000 */
[----:B------:R-:W-:Y:S01]  /*0b20*/  UCGABAR_WAIT ;  /* 0x0000000000007dc7 */ /* 0x000fe20008000000 */
[----:B------:R-:W-:Y:S01]  /*0b30*/  CCTL.IVALL ;  /* 0x00000000ff00798f */ /* 0x000fe20002000000 */
[----:B------:R-:W-:Y:S05]  /*0b40*/  BRA `(.L_x_7) ;  /* 0x0000000000047947 */ /* 0x000fea0003800000 */
.L_x_6:
[----:B------:R-:W-:Y:S06]  /*0b50*/  BAR.SYNC.DEFER_BLOCKING 0x0 ;  /* 0x0000000000007b1d */ /* 0x000fec0000010000 */
.L_x_7:
[----:B------:R-:W-:Y:S05]  /*0b60*/  @!P3 BRA `(.L_x_8) ;  /* 0x0000004000b8b947 */ /* 0x000fea0003800000 */
[----:B------:R-:W-:-:S13]  /*0b70*/  ISETP.GT.U32.AND P0, PT, R8, 0x1, PT ;  /* 0x000000010800780c */ /* 0x000fda0003f04070 */
[----:B------:R-:W-:Y:S05]  /*0b80*/  @P0 EXIT ;  /* 0x000000000000094d */ /* 0x000fea0003800000 */
[----:B------:R-:W-:Y:S01]  /*0b90*/  ULDC.64 UR4, c[0x0][0x650] ;  /* 0x0001940000047ab9 */ /* 0x000fe20000000a00 */
[----:B------:R-:W-:Y:S01]  /*0ba0*/  PRMT R3, RZ, 0x7610, R3 ;  /* 0x00007610ff037816 */ /* 0x000fe20000000003 */
[----:B------:R-:W-:Y:S01]  /*0bb0*/  IMAD.MOV.U32 R71, RZ, RZ, -0x1 ;  /* 0xffffffffff477424 */ /* 0x000fe200078e00ff */
[----:B------:R-:W-:Y:S01]  /*0bc0*/  ISETP.GE.U32.AND P0, PT, R16, UR4, PT ;  /* 0x0000000410007c0c */ /* 0x000fe2000bf06070 */
[----:B------:R-:W-:Y:S02]  /*0bd0*/  IMAD.MOV.U32 R70, RZ, RZ, -0x1 ;  /* 0xffffffffff467424 */ /* 0x000fe400078e00ff */
[----:B------:R-:W-:Y:S01]  /*0be0*/  IMAD.MOV.U32 R23, RZ, RZ, -0x1 ;  /* 0xffffffffff177424 */ /* 0x000fe200078e00ff */
[----:B------:R-:W-:-:S13]  /*0bf0*/  ISETP.GE.U32.AND.EX P0, PT, R17, UR5, PT, P0 ;  /* 0x0000000511007c0c */ /* 0x000fda000bf06100 */
[----:B------:R-:W-:Y:S05]  /*0c00*/  @P0 BRA `(.L_x_9) ;  /* 0x00000004002c0947 */ /* 0x000fea0003800000 */
[----:B------:R-:W0:Y:S01]  /*0c10*/  LDC.64 R26, c[0x0][0x628] ;  /* 0x00018a00ff1a7b82 */ /* 0x000e220000000a00 */
[----:B------:R-:W-:Y:S02]  /*0c20*/  IMAD.MOV.U32 R10, RZ, RZ, R16 ;  /* 0x000000ffff0a7224 */ /* 0x000fe400078e0010 */
[----:B------:R-:W-:-:S05]  /*0c30*/  IMAD.MOV.U32 R11, RZ, RZ, R17 ;  /* 0x000000ffff0b7224 */ /* 0x000fca00078e0011 */
[----:B------:R-:W1:Y:S08]  /*0c40*/  LDC R8, c[0x0][0x630] ;  /* 0x00018c00ff087b82 */ /* 0x000e700000000800 */
[----:B------:R-:W2:Y:S01]  /*0c50*/  LDC.64 R28, c[0x0][0x620] ;  /* 0x00018800ff1c7b82 */ /* 0x000ea20000000a00 */
[----:B0-----:R-:W-:-:S04]  /*0c60*/  ISETP.NE.U32.AND P0, PT, R26, RZ, PT ;  /* 0x000000ff1a00720c */ /* 0x001fc80003f05070 */
[----:B------:R-:W-:-:S13]  /*0c70*/  ISETP.NE.AND.EX P0, PT, R27, RZ, PT, P0 ;  /* 0x000000ff1b00720c */ /* 0x000fda0003f05300 */
[----:B-12---:R-:W-:Y:S05]  /*0c80*/  @!P0 BRA `(.L_x_10) ;  /* 0x0000000000288947 */ /* 0x006fea0003800000 */
[----:B------:R-:W0:Y:S02]  /*0c90*/  LDC R3, c[0x0][0x634] ;  /* 0x00018d00ff037b82 */ /* 0x000e240000000800 */
[----:B0-----:R-:W-:-:S05]  /*0ca0*/  IADD3 R3, P0, R16, R3, RZ ;  /* 0x0000000310037210 */ /* 0x001fca0007f1e0ff */
[----:B------:R-:W-:-:S04]  /*0cb0*/  IMAD.X R21, RZ, RZ, R17, P0 ;  /* 0x000000ffff157224 */ /* 0x000fc800000e0611 */
[----:B------:R-:W-:-:S04]  /*0cc0*/  IMAD.WIDE.U32 R10, R21, R26, RZ ;  /* 0x0000001a150a7225 */ /* 0x000fc800078e00ff */
[----:B------:R-:W-:-:S04]  /*0cd0*/  IMAD.WIDE.U32 R12, P0, R3, R27, R10 ;  /* 0x0000001b030c7225 */ /* 0x000fc8000780000a */
[----:B------:R-:W-:-:S04]  /*0ce0*/  IMAD.WIDE.U32 R10, R3, R26, RZ ;  /* 0x0000001a030a7225 */ /* 0x000fc800078e00ff */
[----:B------:R-:W-:Y:S01]  /*0cf0*/  IMAD.X R15, RZ, RZ, RZ, P0 ;  /* 0x000000ffff0f7224 */ /* 0x000fe200000e06ff */
[----:B------:R-:W-:Y:S01]  /*0d00*/  IADD3 RZ, P0, R11, R12, RZ ;  /* 0x0000000c0bff7210 */ /* 0x000fe20007f1e0ff */
[----:B------:R-:W-:-:S04]  /*0d10*/  IMAD.MOV.U32 R14, RZ, RZ, R13 ;  /* 0x000000ffff0e7224 */ /* 0x000fc800078e000d */
[----:B------:R-:W-:-:S08]  /*0d20*/  IMAD.WIDE.U32.X R10, R21, R27, R14, P0 ;  /* 0x0000001b150a7225 */ /* 0x000fd000000e040e */
.L_x_10:
[----:B------:R-:W0:Y:S01]  /*0d30*/  LDC.64 R32, c[0x0][0x640] ;  /* 0x00019000ff207b82 */ /* 0x000e220000000a00 */
[--C-:B------:R-:W-:Y:S01]  /*0d40*/  SHF.R.U64 R27, R10, R8, R11.reuse ;  /* 0x000000080a1b7219 */ /* 0x100fe2000000120b */
[----:B------:R-:W-:Y:S01]  /*0d50*/  IMAD R24, R9, R24, R4 ;  /* 0x0000001809187224 */ /* 0x000fe200078e0204 */
[----:B------:R-:W-:Y:S01]  /*0d60*/  SHF.R.U32.HI R3, RZ, R8, R11 ;  /* 0x00000008ff037219 */ /* 0x000fe2000001160b */
[----:B------:R-:W-:Y:S01]  /*0d70*/  IMAD.MOV.U32 R23, RZ, RZ, 0x1 ;  /* 0x00000001ff177424 */ /* 0x000fe200078e00ff */
[----:B------:R-:W-:-:S03]  /*0d80*/  IADD3 R5, P0, RZ, -R27, RZ ;  /* 0x8000001bff057210 */ /* 0x000fc60007f1e0ff */
[----:B------:R-:W1:Y:S02]  /*0d90*/  LDC R12, c[0x0][0x618] ;  /* 0x00018600ff0c7b82 */ /* 0x000e640000000800 */
[----:B------:R-:W-:Y:S02]  /*0da0*/  IMAD.X R3, RZ, RZ, ~R3, P0 ;  /* 0x000000ffff037224 */ /* 0x000fe400000e0e03 */
[----:B------:R-:W-:-:S04]  /*0db0*/  IMAD.WIDE.U32 R10, R5, R28, R16 ;  /* 0x0000001c050a7225 */ /* 0x000fc800078e0010 */
[----:B------:R-:W2:Y:S01]  /*0dc0*/  LDC R20, c[0x0][0x608] ;  /* 0x00018200ff147b82 */ /* 0x000ea20000000800 */
[----:B------:R-:W-:Y:S02]  /*0dd0*/  IMAD R8, R3, R28, RZ ;  /* 0x0000001c03087224 */ /* 0x000fe400078e02ff */
[----:B------:R-:W-:Y:S02]  /*0de0*/  IMAD.MOV.U32 R3, RZ, RZ, -0x1 ;  /* 0xffffffffff037424 */ /* 0x000fe400078e00ff */
[----:B------:R-:W-:-:S03]  /*0df0*/  IMAD R5, R5, R29, R8 ;  /* 0x0000001d05057224 */ /* 0x000fc600078e0208 */
[----:B------:R-:W3:Y:S01]  /*0e00*/  LDC R30, c[0x0][0x658] ;  /* 0x00019600ff1e7b82 */ /* 0x000ee20000000800 */
[----:B------:R-:W-:Y:S01]  /*0e10*/  IMAD.IADD R5, R11, 0x1, R5 ;  /* 0x000000010b057824 */ /* 0x000fe200078e0205 */
[----:B0-----:R-:W-:-:S04]  /*0e20*/  ISETP.NE.U32.AND P0, PT, R32, RZ, PT ;  /* 0x000000ff2000720c */ /* 0x001fc80003f05070 */
[----:B------:R-:W-:Y:S02]  /*0e30*/  ISETP.NE.AND.EX P0, PT, R33, RZ, PT, P0 ;  /* 0x000000ff2100720c */ /* 0x000fe40003f05300 */
[----:B------:R-:W0:Y:S01]  /*0e40*/  LDC R26, c[0x0][0x600] ;  /* 0x00018000ff1a7b82 */ /* 0x000e220000000800 */
[-CC-:B-1----:R-:W-:Y:S02]  /*0e50*/  SHF.R.U64 R14, R10, R12.reuse, R5.reuse ;  /* 0x0000000c0a0e7219 */ /* 0x182fe40000001205 */
[----:B------:R-:W-:-:S05]  /*0e60*/  SHF.R.U32.HI R5, RZ, R12, R5 ;  /* 0x0000000cff057219 */ /* 0x000fca0000011605 */
[----:B------:R-:W1:Y:S01]  /*0e70*/  LDC R15, c[0x0][0x648] ;  /* 0x00019200ff0f7b82 */ /* 0x000e620000000800 */
[-CC-:B--2---:R-:W-:Y:S02]  /*0e80*/  SHF.R.U64 R29, R14, R20.reuse, R5.reuse ;  /* 0x000000140e1d7219 */ /* 0x184fe40000001205 */
[----:B------:R-:W-:-:S05]  /*0e90*/  SHF.R.U32.HI R5, RZ, R20, R5 ;  /* 0x00000014ff057219 */ /* 0x000fca0000011605 */
[----:B------:R-:W2:Y:S01]  /*0ea0*/  LDC R21, c[0x0][0x638] ;  /* 0x00018e00ff157b82 */ /* 0x000ea20000000800 */
[-CC-:B---3--:R-:W-:Y:S02]  /*0eb0*/  SHF.R.U64 R20, R29, R30.reuse, R5.reuse ;  /* 0x0000001e1d147219 */ /* 0x188fe40000001205 */
[-C--:B------:R-:W-:Y:S02]  /*0ec0*/  SHF.L.U32 R3, R3, R30.reuse, RZ ;  /* 0x0000001e03037219 */ /* 0x080fe400000006ff */
[----:B------:R-:W-:Y:S01]  /*0ed0*/  SHF.R.U32.HI R5, RZ, R30, R5 ;  /* 0x0000001eff057219 */ /* 0x000fe20000011605 */
[----:B------:R-:W-:Y:S01]  /*0ee0*/  IMAD.MOV.U32 R4, RZ, RZ, R20 ;  /* 0x000000ffff047224 */ /* 0x000fe200078e0014 */
[----:B------:R-:W-:Y:S01]  /*0ef0*/  LOP3.LUT R12, RZ, R3, RZ, 0x33, !PT ;  /* 0x00000003ff0c7212 */ /* 0x000fe200078e33ff */
[----:B------:R-:W3:Y:S01]  /*0f00*/  LDC R25, c[0x0][0x610] ;  /* 0x00018400ff197b82 */ /* 0x000ee20000000800 */
[----:B------:R-:W-:Y:S05]  /*0f10*/  @!P0 BRA `(.L_x_11) ;  /* 0x0000000000288947 */ /* 0x000fea0003800000 */
[----:B------:R-:W4:Y:S02]  /*0f20*/  LDC R3, c[0x0][0x64c] ;  /* 0x00019300ff037b82 */ /* 0x000f240000000800 */
[----:B----4-:R-:W-:-:S05]  /*0f30*/  IADD3 R3, P0, R20, R3, RZ ;  /* 0x0000000314037210 */ /* 0x010fca0007f1e0ff */
        /* <DEDUP_REMOVED lines=8> */
.L_x_11:
[----:B-1----:R-:W-:Y:S01]  /*0fc0*/  SHF.R.U64 R4, R4, R15, R5 ;  /* 0x0000000f04047219 */ /* 0x002fe20000001205 */
[----:B0-----:R-:W-:Y:S01]  /*0fd0*/  VIADD R5, R26, 0xffffffff ;  /* 0xffffffff1a057836 */ /* 0x001fe20000000000 */
[----:B------:R-:W-:Y:S01]  /*0fe0*/  SHF.L.U32 R3, R23, R30, RZ ;  /* 0x0000001e17037219 */ /* 0x000fe200000006ff */
[----:B------:R-:W-:Y:S01]  /*0ff0*/  IMAD.MOV.U32 R23, RZ, RZ, R27 ;  /* 0x000000ffff177224 */ /* 0x000fe200078e001b */
[----:B------:R-:W-:Y:S01]  /*1000*/  LOP3.LUT R12, R29, R12, RZ, 0xc0, !PT ;  /* 0x0000000c1d0c7212 */ /* 0x000fe200078ec0ff */
[----:B------:R-:W-:Y:S01]  /*1010*/  IMAD.MOV R8, RZ, RZ, -R4 ;  /* 0x000000ffff087224 */ /* 0x000fe200078e0a04 */
[----:B------:R-:W-:-:S03]  /*1020*/  SEL R7, R7, R24, !P1 ;  /* 0x0000001807077207 */ /* 0x000fc60004800000 */
[----:B------:R-:W-:Y:S01]  /*1030*/  IMAD R12, R3, R4, R12 ;  /* 0x00000004030c7224 */ /* 0x000fe200078e020c */
[----:B------:R-:W-:Y:S01]  /*1040*/  LOP3.LUT R4, R14, R5, RZ, 0xc0, !PT ;  /* 0x000000050e047212 */ /* 0x000fe200078ec0ff */
[----:B--2---:R-:W-:Y:S02]  /*1050*/  IMAD R3, R8, R21, R20 ;  /* 0x0000001508037224 */ /* 0x004fe400078e0214 */
[----:B---3--:R-:W-:Y:S02]  /*1060*/  IMAD R7, R12, R25, R7 ;  /* 0x000000190c077224 */ /* 0x008fe400078e0207 */
[----:B------:R-:W-:Y:S02]  /*1070*/  IMAD.MOV.U32 R5, RZ, RZ, 0x1 ;  /* 0x00000001ff057424 */ /* 0x000fe400078e00ff */
[----:B------:R-:W-:-:S03]  /*1080*/  IMAD R4, R3, R26, R4 ;  /* 0x0000001a03047224 */ /* 0x000fc600078e0204 */
[----:B------:R-:W-:Y:S02]  /*1090*/  PRMT R3, R5, 0x7610, R3 ;  /* 0x0000761005037816 */ /* 0x000fe40000000003 */
[----:B------:R-:W-:Y:S02]  /*10a0*/  SEL R70, R4, R7, !P1 ;  /* 0x0000000704467207 */ /* 0x000fe40004800000 */
[----:B------:R-:W-:-:S07]  /*10b0*/  SEL R71, R7, R4, !P1 ;  /* 0x0000000407477207 */ /* 0x000fce0004800000 */
.L_x_9:
[----:B------:R-:W-:-:S08]  /*10c0*/  NOP ;  /* 0x0000000000007918 */ /* 0x000fd00000000000 */
[----:B------:R-:W0:Y:S02]  /*10d0*/  USETMAXREG.TRY_ALLOC.CTAPOOL UP0, 0xe8 ;  /* 0x000000e8000079c8 */ /* 0x000e240008000600 */
[----:B0-----:R-:W-:-:S13]  /*10e0*/  PLOP3.LUT P0, PT, PT, PT, UP0, 0x80, 0x0 ;  /* 0x000000000000781c */ /* 0x001fda0003f0f008 */
[----:B------:R-:W-:Y:S05]  /*10f0*/  @!P0 BRA `(.L_x_9) ;  /* 0xfffffffc00f08947 */ /* 0x000fea000383ffff */
[----:B------:R-:W-:Y:S01]  /*1100*/  ULDC.64 UR4, c[0x0][0x598] ;  /* 0x0001660000047ab9 */ /* 0x000fe20000000a00 */
[----:B------:R-:W-:Y:S01]  /*1110*/  ULDC.64 UR38, c[0x0][0x208] ;  /* 0x0000820000267ab9 */ /* 0x000fe20000000a00 */
[----:B------:R-:W-:-:S04]  /*1120*/  ISETP.NE.U32.AND P0, PT, RZ, UR4, PT ;  /* 0x00000004ff007c0c */ /* 0x000fc8000bf05070 */
[----:B------:R-:W-:-:S13]  /*1130*/  ISETP.NE.AND.EX P0, PT, RZ, UR5, PT, P0 ;  /* 0x00000005ff007c0c */ /* 0x000fda000bf05300 */
[----:B------:R-:W-:Y:S05]  /*1140*/  @!P0 BRA `(.L_x_12) ;  /* 0x00000000001c8947 */ /* 0x000fea0003800000 */
[----:B------:R-:W0:Y:S02]  /*1150*/  LDC.64 R4, c[0x0][0x598] ;  /* 0x00016600ff047b82 */ /* 0x000e240000000a00 */
[----:B0-----:R-:W2:Y:S02]  /*1160*/  LDG.E.64 R4, desc[UR38][R4.64] ;  /* 0x0000002604047981 */ /* 0x001ea4000c1e1b00 */
[----:B--2---:R-:W-:-:S04]  /*1170*/  ISETP.NE.U32.AND P0, PT, R4, RZ, PT ;  /* 0x000000ff0400720c */ /* 0x004fc80003f05070 */
[----:B------:R-:W-:-:S13]  /*1180*/  ISETP.NE.AND.EX P0, PT, R5, RZ, PT, P0 ;  /* 0x000000ff0500720c */ /* 0x000fda0003f05300 */
[----:B------:R-:W-:Y:S05]  /*1190*/  @!P0 BRA `(.L_x_12) ;  /* 0x0000000000088947 */ /* 0x000fea0003800000 */
[----:B------:R0:W5:Y:S01]  /*11a0*/  LD.E R58, desc[UR38][R4.64] ;  /* 0x00000026043a7980 */ /* 0x000162000c101900 */
[----:B------:R-:W-:Y:S05]  /*11b0*/  BRA `(.L_x_13) ;  /* 0x0000000000247947 */ /* 0x000fea0003800000 */
.L_x_12:
[----:B------:R-:W-:Y:S02]  /*11c0*/  ULDC.64 UR4, c[0x0][0x588] ;  /* 0x0001620000047ab9 */ /* 0x000fe40000000a00 */
[----:B------:R-:W-:-:S04]  /*11d0*/  ISETP.NE.U32.AND P0, PT, RZ, UR4, PT ;  /* 0x00000004ff007c0c */ /* 0x000fc8000bf05070 */
[----:B------:R-:W-:-:S13]  /*11e0*/  ISETP.NE.AND.EX P0, PT, RZ, UR5, PT, P0 ;  /* 0x00000005ff007c0c */ /* 0x000fda000bf05300 */
[----:B------:R-:W-:Y:S05]  /*11f0*/  @!P0 BRA `(.L_x_14) ;  /* 0x00000000000c8947 */ /* 0x000fea0003800000 */
[----:B------:R-:W0:Y:S02]  /*1200*/  LDC.64 R58, c[0x0][0x588] ;  /* 0x00016200ff3a7b82 */ /* 0x000e240000000a00 */
[----:B0-----:R1:W5:Y:S01]  /*1210*/  LDG.E R58, desc[UR38][R58.64] ;  /* 0x000000263a3a7981 */ /* 0x001362000c1e1900 */
[----:B------:R-:W-:Y:S05]  /*1220*/  BRA `(.L_x_13) ;  /* 0x0000000000087947 */ /* 0x000fea0003800000 */
.L_x_14:
[----:B------:R-:W-:Y:S02]  /*1230*/  ULDC UR4, c[0x0][0x580] ;  /* 0x0001600000047ab9 */ /* 0x000fe40000000800 */
[----:B------:R-:W-:-:S07]  /*1240*/  IMAD.U32 R58, RZ, RZ, UR4 ;  /* 0x00000004ff3a7e24 */ /* 0x000fce000f8e00ff */
.L_x_13:
[----:B------:R-:W-:Y:S02]  /*1250*/  ULDC.64 UR4, c[0x0][0x5a0] ;  /* 0x0001680000047ab9 */ /* 0x000fe40000000a00 */
[----:B------:R-:W-:-:S04]  /*1260*/  ISETP.NE.U32.AND P0, PT, RZ, UR4, PT ;  /* 0x00000004ff007c0c */ /* 0x000fc8000bf05070 */
[----:B------:R-:W-:-:S13]  /*1270*/  ISETP.NE.AND.EX P0, PT, RZ, UR5, PT, P0 ;  /* 0x00000005ff007c0c */ /* 0x000fda000bf05300 */
[----:B------:R-:W-:Y:S05]  /*1280*/  @!P0 BRA `(.L_x_15) ;  /* 0x00000000001c8947 */ /* 0x000fea0003800000 */
[----:B0-----:R-:W0:Y:S02]  /*1290*/  LDC.64 R4, c[0x0][0x5a0] ;  /* 0x00016800ff047b82 */ /* 0x001e240000000a00 */
[----:B0-----:R-:W2:Y:S02]  /*12a0*/  LDG.E.64 R4, desc[UR38][R4.64] ;  /* 0x0000002604047981 */ /* 0x001ea4000c1e1b00 */
[----:B--2---:R-:W-:-:S04]  /*12b0*/  ISETP.NE.U32.AND P0, PT, R4, RZ, PT ;  /* 0x000000ff0400720c */ /* 0x004fc80003f05070 */
[----:B------:R-:W-:-:S13]  /*12c0*/  ISETP.NE.AND.EX P0, PT, R5, RZ, PT, P0 ;  /* 0x000000ff0500720c */ /* 0x000fda0003f05300 */
[----:B------:R-:W-:Y:S05]  /*12d0*/  @!P0 BRA `(.L_x_15) ;  /* 0x0000000000088947 */ /* 0x000fea0003800000 */
[----:B-1----:R0:W5:Y:S01]  /*12e0*/  LD.E R59, desc[UR38][R4.64] ;  /* 0x00000026043b7980 */ /* 0x002162000c101900 */
[----:B------:R-:W-:Y:S05]  /*12f0*/  BRA `(.L_x_16) ;  /* 0x0000000000247947 */ /* 0x000fea0003800000 */
.L_x_15:
[----:B------:R-:W-:Y:S02]  /*1300*/  ULDC.64 UR4, c[0x0][0x590] ;  /* 0x0001640000047ab9 */ /* 0x000fe40000000a00 */
[----:B------:R-:W-:-:S04]  /*1310*/  ISETP.NE.U32.AND P0, PT, RZ, UR4, PT ;  /* 0x00000004ff007c0c */ /* 0x000fc8000bf05070 */
[----:B------:R-:W-:-:S13]  /*1320*/  ISETP.NE.AND.EX P0, PT, RZ, UR5, PT, P0 ;  /* 0x00000005ff007c0c */ /* 0x000fda000bf05300 */
[----:B------:R-:W-:Y:S05]  /*1330*/  @!P0 BRA `(.L_x_17) ;  /* 0x00000000000c8947 */ /* 0x000fea0003800000 */
[----:B0-----:R-:W1:Y:S02]  /*1340*/  LDC.64 R4, c[0x0][0x590] ;  /* 0x00016400ff047b82 */ /* 0x001e640000000a00 */
[----:B-1----:R1:W5:Y:S01]  /*1350*/  LDG.E R59, desc[UR38][R4.64] ;  /* 0x00000026043b7981 */ /* 0x002362000c1e1900 */
[----:B------:R-:W-:Y:S05]  /*1360*/  BRA `(.L_x_16) ;  /* 0x0000000000087947 */ /* 0x000fea0003800000 */
.L_x_17:
[----:B------:R-:W-:Y:S02]  /*1370*/  ULDC UR4, c[0x0][0x584] ;  /* 0x0001610000047ab9 */ /* 0x000fe40000000800 */
[----:B-1----:R-:W-:-:S07]  /*1380*/  IMAD.U32 R59, RZ, RZ, UR4 ;  /* 0x00000004ff3b7e24 */ /* 0x002fce000f8e00ff */
.L_x_16:
[----:B------:R-:W-:-:S13]  /*1390*/  LOP3.LUT P0, RZ, R3, 0xff, RZ, 0xc0, !PT ;  /* 0x000000ff03ff7812 */ /* 0x000fda000780c0ff */
[----:B------:R-:W-:Y:S05]  /*13a0*/  @!P0 EXIT ;  /* 0x000000000000894d */ /* 0x000fea0003800000 */
[----:B------:R-:W2:Y:S01]  /*13b0*/  LDC.64 R60, c[0x0][0x5c8] ;  /* 0x00017200ff3c7b82 */ /* 0x000ea20000000a00 */
[----:B------:R-:W-:Y:S01]  /*13c0*/  ULDC.64 UR4, c[0x0][0x288] ;  /* 0x0000a20000047ab9 */ /* 0x000fe20000000a00 */
[----:B------:R-:W-:Y:S01]  /*13d0*/  LOP3.LUT R6, R6, 0x1, RZ, 0xc0, !PT ;  /* 0x0000000106067812 */ /* 0x000fe200078ec0ff */
[----:B01----:R-:W-:Y:S01]  /*13e0*/  IMAD.U32 R4, RZ, RZ, UR4 ;  /* 0x00000004ff047e24 */ /* 0x003fe2000f8e00ff */
[----:B------:R-:W-:Y:S01]  /*13f0*/  UIADD3 UR4, UR5, 0x1f, URZ ;  /* 0x0000001f05047890 */ /* 0x000fe2000fffe03f */
[----:B------:R-:W-:Y:S01]  /*1400*/  SHF.R.U32.HI R3, RZ, 0x2, R64 ;  /* 0x00000002ff037819 */ /* 0x000fe20000011640 */
[----:B------:R-:W-:Y:S01]  /*1410*/  IMAD.MOV.U32 R5, RZ, RZ, -0x1 ;  /* 0xffffffffff057424 */ /* 0x000fe200078e00ff */
[----:B------:R-:W-:Y:S01]  /*1420*/  SHF.R.U32.HI R0, RZ, 0x1, R0 ;  /* 0x00000001ff007819 */ /* 0x000fe20000011600 */
[----:B------:R-:W0:Y:S01]  /*1430*/  LDC R62, c[0x0][0x658] ;  /* 0x00019600ff3e7b82 */ /* 0x000e220000000800 */
[----:B------:R-:W-:Y:S01]  /*1440*/  USHF.R.S32.HI UR5, URZ, 0x1f, UR4 ;  /* 0x0000001f3f057899 */ /* 0x000fe20008011404 */
[----:B------:R-:W-:Y:S01]  /*1450*/  IMAD.SHL.U32 R56, R6, 0x40, RZ ;  /* 0x0000004006387824 */ /* 0x000fe200078e00ff */
[----:B------:R-:W-:Y:S01]  /*1460*/  LOP3.LUT R3, R3, 0x7, RZ, 0xc0, !PT ;  /* 0x0000000703037812 */ /* 0x000fe200078ec0ff */
[----:B------:R-:W-:Y:S01]  /*1470*/  IMAD.MOV.U32 R7, RZ, RZ, 0x1 ;  /* 0x00000001ff077424 */ /* 0x000fe200078e00ff */
[----:B------:R-:W-:Y:S01]  /*1480*/  LOP3.LUT R0, R0, 0x30, RZ, 0xc0, !PT ;  /* 0x0000003000007812 */ /* 0x000fe200078ec0ff */
[----:B------:R-:W-:Y:S01]  /*1490*/  ULEA.HI UR5, UR5, UR4, URZ, 0x5 ;  /* 0x0000000405057291 */ /* 0x000fe2000f8f283f */
[--C-:B------:R-:W-:Y:S01]  /*14a0*/  LOP3.LUT R56, R56, 0x40, R3.reuse, 0xe2, !PT ;  /* 0x0000004038387812 */ /* 0x100fe200078ee203 */
[----:B------:R-:W-:Y:S01]  /*14b0*/  IMAD.MOV.U32 R57, RZ, RZ, RZ ;  /* 0x000000ffff397224 */ /* 0x000fe200078e00ff */
[-C--:B------:R-:W-:Y:S01]  /*14c0*/  IADD3 R3, RZ, -R0.reuse, -R3 ;  /* 0x80000000ff037210 */ /* 0x080fe20007ffe803 */
[----:B------:R-:W-:Y:S01]  /*14d0*/  USHF.R.S32.HI UR43, URZ, 0x5, UR5 ;  /* 0x000000053f2b7899 */ /* 0x000fe20008011405 */
[C---:B------:R-:W-:Y:S01]  /*14e0*/  LOP3.LUT R63, R64.reuse, 0x3, RZ, 0xc0, !PT ;  /* 0x00000003403f7812 */ /* 0x040fe200078ec0ff */
[----:B------:R-:W-:Y:S01]  /*14f0*/  ULDC UR4, c[0x0][0x284] ;  /* 0x0000a10000047ab9 */ /* 0x000fe20000000800 */
[----:B------:R-:W-:Y:S01]  /*1500*/  LOP3.LUT R65, R64, 0x80, RZ, 0xc0, !PT ;  /* 0x0000008040417812 */ /* 0x000fe200078ec0ff */
[----:B------:R-:W-:Y:S01]  /*1510*/  UISETP.LT.AND UP0, UPT, UR43, 0x1, UPT ;  /* 0x000000012b00788c */ /* 0x000fe2000bf01270 */
[----:B------:R-:W-:Y:S01]  /*1520*/  IMAD R3, R6, -0x40, R3 ;  /* 0xffffffc006037824 */ /* 0x000fe200078e0203 */
[C-C-:B--2---:R-:W-:Y:S01]  /*1530*/  SHF.L.U64.HI R67, R60.reuse, 0x7, R61.reuse ;  /* 0x000000073c437819 */ /* 0x144fe2000001023d */
[C---:B------:R-:W-:Y:S01]  /*1540*/  IMAD.SHL.U32 R68, R60.reuse, 0x80, RZ ;  /* 0x000000803c447824 */ /* 0x040fe200078e00ff */
[----:B------:R-:W-:Y:S01]  /*1550*/  SHF.L.U64.HI R61, R60, 0x3, R61 ;  /* 0x000000033c3d7819 */ /* 0x000fe2000001023d */
[----:B------:R-:W-:Y:S01]  /*1560*/  USEL UR44, UR43, 0x1, UP0 ;  /* 0x000000012b2c7887 */ /* 0x000fe20008000000 */
[----:B------:R-:W-:Y:S01]  /*1570*/  IMAD R63, R63, -0x2, R4 ;  /* 0xfffffffe3f3f7824 */ /* 0x000fe200078e0204 */
[----:B------:R-:W-:Y:S01]  /*1580*/  LOP3.LUT R56, R56, R0, RZ, 0xfc, !PT ;  /* 0x0000000038387212 */ /* 0x000fe200078efcff */
[----:B------:R-:W-:Y:S01]  /*1590*/  IMAD.SHL.U32 R60, R60, 0x8, RZ ;  /* 0x000000083c3c7824 */ /* 0x000fe200078e00ff */
[----:B------:R-:W-:Y:S01]  /*15a0*/  SHF.L.U64.HI R67, R68, 0x1, R67 ;  /* 0x0000000144437819 */ /* 0x000fe20000010243 */
[----:B------:R-:W-:Y:S01]  /*15b0*/  IMAD.SHL.U32 R64, R64, 0x2, RZ ;  /* 0x0000000240407824 */ /* 0x000fe200078e00ff */
[-C--:B0-----:R-:W-:Y:S01]  /*15c0*/  SHF.L.U32 R5, R5, R62.reuse, RZ ;  /* 0x0000003e05057219 */ /* 0x081fe200000006ff */
[----:B------:R-:W-:Y:S01]  /*15d0*/  IMAD.SHL.U32 R68, R68, 0x2, RZ ;  /* 0x0000000244447824 */ /* 0x000fe200078e00ff */
[----:B------:R-:W-:Y:S01]  /*15e0*/  SHF.L.U32 R62, R7, R62, RZ ;  /* 0x0000003e073e7219 */ /* 0x000fe200000006ff */
[----:B------:R-:W-:Y:S01]  /*15f0*/  VIADD R69, R3, UR4 ;  /* 0x0000000403457c36 */ /* 0x000fe20008000000 */
[----:B------:R-:W-:Y:S01]  /*1600*/  LOP3.LUT R84, R18, 0x1, RZ, 0xfc, !PT ;  /* 0x0000000112547812 */ /* 0x000fe200078efcff */
[----:B------:R-:W-:Y:S01]  /*1610*/  UIADD3 UR44, UR43, -UR44, URZ ;  /* 0x8000002c2b2c7290 */ /* 0x000fe2000fffe03f */
[----:B------:R-:W-:Y:S01]  /*1620*/  SHF.R.U32.HI R65, RZ, 0x7, R65 ;  /* 0x00000007ff417819 */ /* 0x000fe20000011641 */
[----:B------:R-:W-:Y:S01]  /*1630*/  UMOV UR40, URZ ;  /* 0x0000003f00287c82 */ /* 0x000fe20008000000 */
[----:B------:R-:W-:Y:S01]  /*1640*/  LOP3.LUT R66, RZ, R5, RZ, 0x33, !PT ;  /* 0x00000005ff427212 */ /* 0x000fe200078e33ff */
[----:B------:R-:W-:-:S08]  /*1650*/  UMOV UR41, URZ ;  /* 0x0000003f00297c82 */ /* 0x000fd00008000000 */
.L_x_99:
[----:B0-----:R-:W0:Y:S01]  /*1660*/  SHFL.IDX PT, R0, R65, RZ, 0x1f ;  /* 0x00001fff41007589 */ /* 0x001e2200000e0000 */
[----:B-1----:R-:W1:Y:S01]  /*1670*/  S2UR UR7, SR_CgaCtaId ;  /* 0x00000000000779c3 */ /* 0x002e620000008800 */
[----:B------:R-:W-:Y:S01]  /*1680*/  UMOV UR6, 0x400 ;  /* 0x0000040000067882 */ /* 0x000fe20000000000 */
[----:B0-----:R-:W-:Y:S01]  /*1690*/  R2UR UR4, R0 ;  /* 0x00000000000472ca */ /* 0x001fe200000e0000 */
[----:B-1----:R-:W-:-:S12]  /*16a0*/  ULEA UR6, UR7, UR6, 0x18 ;  /* 0x0000000607067291 */ /* 0x002fd8000f8ec03f */
[----:B------:R-:W-:-:S04]  /*16b0*/  ULEA.HI UR5, UR4, UR4, URZ, 0x1 ;  /* 0x0000000404057291 */ /* 0x000fc8000f8f083f */
[----:B------:R-:W-:-:S04]  /*16c0*/  ULOP3.LUT UR5, UR5, 0xffffe, URZ, 0xc0, !UPT ;  /* 0x000ffffe05057892 */ /* 0x000fc8000f8ec03f */
[----:B------:R-:W-:-:S03]  /*16d0*/  UIADD3 UR5, UR4, -UR5, URZ ;  /* 0x8000000504057290 */ /* 0x000fc6000fffe03f */
[----:B------:R-:W-:Y:S01]  /*16e0*/  ULDC UR4, c[0x0][0x28c] ;  /* 0x0000a30000047ab9 */ /* 0x000fe20000000800 */
[----:B------:R-:W-:Y:S01]  /*16f0*/  ULEA UR5, UR5, UR6, 0xc ;  /* 0x0000000605057291 */ /* 0x000fe2000f8e603f */
[----:B------:R-:W-:-:S03]  /*1700*/  ISETP.LT.AND P0, PT, RZ, UR4, PT ;  /* 0x00000004ff007c0c */ /* 0x000fc6000bf01270 */
[----:B------:R-:W-:-:S04]  /*1710*/  UIADD3 UR5, UR5, 0x200, URZ ;  /* 0x0000020005057890 */ /* 0x000fc8000fffe03f */
[----:B------:R-:W-:-:S04]  /*1720*/  USHF.R.U32.HI UR5, URZ, 0x4, UR5 ;  /* 0x000000043f057899 */ /* 0x000fc80008011605 */
[----:B------:R-:W-:-:S04]  /*1730*/  ULOP3.LUT UR5, UR5, 0x3fff, URZ, 0xc0, !UPT ;  /* 0x00003fff05057892 */ /* 0x000fc8000f8ec03f */
[----:B------:R-:W-:Y:S01]  /*1740*/  ULOP3.LUT UR45, UR5, 0x10000, URZ, 0xfc, !UPT ;  /* 0x00010000052d7892 */ /* 0x000fe2000f8efc3f */
[----:B--2345:R-:W-:Y:S11]  /*1750*/  @P0 BRA `(.L_x_18) ;  /* 0x0000000000400947 */ /* 0x03cff60003800000 */
[----:B------:R-:W-:Y:S01]  /*1760*/  MOV R0, 0x0 ;  /* 0x0000000000007802 */ /* 0x000fe20000000f00 */
[----:B------:R-:W-:Y:S01]  /*1770*/  ULDC.64 UR4, c[0x4][0x68] ;  /* 0x01001a0000047ab9 */ /* 0x000fe20000000a00 */
[----:B------:R-:W-:Y:S01]  /*1780*/  ULDC.64 UR6, c[0x4][0x8] ;  /* 0x0100020000067ab9 */ /* 0x000fe20000000a00 */
[----:B------:R-:W-:Y:S01]  /*1790*/  IMAD.U32 R4, RZ, RZ, UR4 ;  /* 0x00000004ff047e24 */ /* 0x000fe2000f8e00ff */
[----:B------:R0:W1:Y:S01]  /*17a0*/  LDC.64 R14, c[0x4][R0] ;  /* 0x01000000000e7b82 */ /* 0x0000620000000a00 */
[----:B------:R-:W-:Y:S01]  /*17b0*/  IMAD.U32 R5, RZ, RZ, UR5 ;  /* 0x00000005ff057e24 */ /* 0x000fe2000f8e00ff */
[----:B------:R-:W-:Y:S01]  /*17c0*/  ULDC.64 UR4, c[0x4][0x70] ;  /* 0x01001c0000047ab9 */ /* 0x000fe20000000a00 */
[----:B------:R-:W-:Y:S02]  /*17d0*/  IMAD.U32 R10, RZ, RZ, UR6 ;  /* 0x00000006ff0a7e24 */ /* 0x000fe4000f8e00ff */
[----:B------:R-:W-:Y:S02]  /*17e0*/  IMAD.U32 R6, RZ, RZ, UR4 ;  /* 0x00000004ff067e24 */ /* 0x000fe4000f8e00ff */
[----:B------:R-:W-:-:S02]  /*17f0*/  IMAD.U32 R7, RZ, RZ, UR5 ;  /* 0x00000005ff077e24 */ /* 0x000fc4000f8e00ff */
[----:B------:R-:W-:Y:S02]  /*1800*/  IMAD.U32 R11, RZ, RZ, UR7 ;  /* 0x00000007ff0b7e24 */ /* 0x000fe4000f8e00ff */
[----:B------:R-:W-:Y:S02]  /*1810*/  IMAD.MOV.U32 R8, RZ, RZ, 0x1e1 ;  /* 0x000001e1ff087424 */ /* 0x000fe400078e00ff */
[----:B------:R-:W-:Y:S02]  /*1820*/  IMAD.MOV.U32 R12, RZ, RZ, 0x1 ;  /* 0x00000001ff0c7424 */ /* 0x000fe400078e00ff */
[----:B0-----:R-:W-:-:S07]  /*1830*/  IMAD.MOV.U32 R13, RZ, RZ, RZ ;  /* 0x000000ffff0d7224 */ /* 0x001fce00078e00ff */
[----:B------:R-:W-:-:S07]  /*1840*/  LEPC R20, `(.L_x_18) ;  /* 0x000000001014794e */ /* 0x000fce0000000000 */
[----:B-1---5:R-:W-:Y:S05]  /*1850*/  CALL.ABS.NOINC R14 ;  /* 0x000000000e007343 */ /* 0x022fea0003c00000 */
.L_x_18:
[----:B------:R-:W-:-:S13]  /*1860*/  ISETP.NE.AND P0, PT, R84, 0x3, PT ;  /* 0x000000035400780c */ /* 0x000fda0003f05270 */
[----:B------:R-:W-:Y:S05]  /*1870*/  @!P0 BRA `(.L_x_19) ;  /* 0x0000000000048947 */ /* 0x000fea0003800000 */
[----:B------:R-:W-:Y:S01]  /*1880*/  BPT.TRAP 0x1 ;  /* 0x000000040000795c */ /* 0x000fe20000300000 */
.L_x_19:
[----:B------:R-:W0:Y:S01]  /*1890*/  S2UR UR5, SR_CgaCtaId ;  /* 0x00000000000579c3 */ /* 0x000e220000008800 */
[----:B------:R-:W-:Y:S01]  /*18a0*/  UMOV UR4, 0x400 ;  /* 0x0000040000047882 */ /* 0x000fe20000000000 */
[----:B------:R-:W-:Y:S02]  /*18b0*/  IMAD.U32 R0, RZ, RZ, UR40 ;  /* 0x00000028ff007e24 */ /* 0x000fe4000f8e00ff */
[----:B------:R-:W-:-:S03]  /*18c0*/  IMAD.U32 R3, RZ, RZ, UR41 ;  /* 0x00000029ff037e24 */ /* 0x000fc6000f8e00ff */
[----:B------:R-:W-:Y:S01]  /*18d0*/  SHF.L.U32 R0, R0, 0x1f, RZ ;  /* 0x0000001f00007819 */ /* 0x000fe200000006ff */
[----:B0-----:R-:W-:-:S06]  /*18e0*/  ULEA UR4, UR5, UR4, 0x18 ;  /* 0x0000000405047291 */ /* 0x001fcc000f8ec03f */
[----:B------:R-:W-:-:S04]  /*18f0*/  IMAD.U32 R6, RZ, RZ, UR4 ;  /* 0x00000004ff067e24 */ /* 0x000fc8000f8e00ff */
[----:B------:R-:W-:-:S04]  /*1900*/  IMAD R3, R3, 0x8, R6 ;  /* 0x0000000803037824 */ /* 0x000fc800078e0206 */
[----:B------:R0:W1:Y:S01]  /*1910*/  SYNCS.PHASECHK.TRANS64.TRYWAIT P1, [R3+URZ], R0 ;  /* 0x00000000030075a7 */ /* 0x000062000802017f */
[----:B------:R-:W-:Y:S05]  /*1920*/  @!P0 BRA `(.L_x_20) ;  /* 0x0000000000048947 */ /* 0x000fea0003800000 */
[----:B------:R-:W-:Y:S01]  /*1930*/  BPT.TRAP 0x1 ;  /* 0x000000040000795c */ /* 0x000fe20000300000 */
.L_x_20:
[----:B------:R-:W-:-:S05]  /*1940*/  IMAD.U32 R4, RZ, RZ, UR44 ;  /* 0x0000002cff047e24 */ /* 0x000fca000f8e00ff */
[----:B------:R-:W-:Y:S01]  /*1950*/  ISETP.GE.AND P2, PT, R4, 0x1, PT ;  /* 0x000000010400780c */ /* 0x000fe20003f46270 */
[----:B-1----:R-:W-:-:S12]  /*1960*/  @P1 BRA `(.L_x_21) ;  /* 0x0000000000081947 */ /* 0x002fd80003800000 */
[----:B------:R-:W1:Y:S02]  /*1970*/  SYNCS.PHASECHK.TRANS64.TRYWAIT P1, [R3+URZ], R0 ;  /* 0x00000000030075a7 */ /* 0x000e64000802017f */
[----:B-1----:R-:W-:Y:S05]  /*1980*/  @!P1 BRA `(.L_x_22) ;  /* 0x0000005000349947 */ /* 0x002fea0003800000 */
.L_x_21:
[----:B------:R-:W-:Y:S05]  /*1990*/  WARPSYNC.ALL ;  /* 0x0000000000007948 */ /* 0x000fea0003800000 */
[----:B------:R-:W-:Y:S01]  /*19a0*/  R2UR UR4, R6 ;  /* 0x00000000060472ca */ /* 0x000fe200000e0000 */
[----:B------:R-:W-:Y:S01]  /*19b0*/  UIMAD UR6, UR41, 0x300, UR45 ;  /* 0x00000300290678a4 */ /* 0x000fe2000f8e022d */
[----:B------:R-:W-:Y:S01]  /*19c0*/  WARPGROUP.ARRIVE ;  /* 0x00000000000079c5 */ /* 0x000fe20000000000 */
[----:B------:R-:W-:Y:S01]  /*19d0*/  UMOV UR9, 0x80000020 ;  /* 0x8000002000097882 */ /* 0x000fe20000000000 */
[----:B------:R-:W-:Y:S01]  /*19e0*/  UMOV UR11, 0x80000020 ;  /* 0x80000020000b7882 */ /* 0x000fe20000000000 */
[----:B------:R-:W-:-:S03]  /*19f0*/  UIADD3 UR7, UR6, 0x200, URZ ;  /* 0x0000020006077890 */ /* 0x000fc6000fffe03f */
[----:B------:R-:W-:-:S05]  /*1a00*/  UMOV UR8, UR6 ;  /* 0x0000000600087c82 */ /* 0x000fca0008000000 */
[----:B------:R-:W-:-:S04]  /*1a10*/  UIADD3 UR4, UR4, 0x30200, URZ ;  /* 0x0003020004047890 */ /* 0x000fc8000fffe03f */
[----:B------:R-:W-:-:S04]  /*1a20*/  USHF.R.U32.HI UR4, URZ, 0x4, UR4 ;  /* 0x000000043f047899 */ /* 0x000fc80008011604 */
[----:B------:R-:W-:-:S04]  /*1a30*/  ULOP3.LUT UR4, UR4, 0x3fff, URZ, 0xc0, !UPT ;  /* 0x00003fff04047892 */ /* 0x000fc8000f8ec03f */
[----:B------:R-:W-:-:S04]  /*1a40*/  ULOP3.LUT UR4, UR4, 0x10000, URZ, 0xfc, !UPT ;  /* 0x0001000004047892 */ /* 0x000fc8000f8efc3f */
[----:B------:R-:W-:-:S07]  /*1a50*/  ULEA UR5, UR41, UR4, 0x7 ;  /* 0x0000000429057291 */ /* 0x000fce000f8e383f */
[----:B------:R-:W-:Y:S02]  /*1a60*/  UMOV UR10, UR5 ;  /* 0x00000005000a7c82 */ /* 0x000fe40008000000 */
[----:B------:R-:W-:Y:S01]  /*1a70*/  HGMMA.64x32x16.F32 R40, gdesc[UR8], RZ, !UPT, gsb0 ;  /* 0x00600000082879f0 */ /* 0x000fe2000c0008ff */
[----:B------:R-:W-:Y:S01]  /*1a80*/  UMOV UR8, UR7 ;  /* 0x0000000700087c82 */ /* 0x000fe20008000000 */
[----:B------:R-:W-:Y:S01]  /*1a90*/  UMOV UR9, 0x80000020 ;  /* 0x8000002000097882 */ /* 0x000fe20000000000 */
[----:B------:R-:W-:Y:S02]  /*1aa0*/  WARPGROUP.DEPBAR.LE gsb0, 0x0 ;  /* 0x00008000000079c5 */ /* 0x000fe40000010000 */
[----:B------:R-:W-:-:S06]  /*1ab0*/  WARPGROUP.ARRIVE ;  /* 0x00000000000079c5 */ /* 0x000fcc0000000000 */
[----:B------:R-:W-:Y:S01]  /*1ac0*/  HGMMA.64x32x16.F32 R24, gdesc[UR8], RZ, !UPT, gsb0 ;  /* 0x00600000081879f0 */ /* 0x000fe2000c0008ff */
[----:B------:R-:W-:Y:S02]  /*1ad0*/  UIADD3 UR8, UR6, 0x2, URZ ;  /* 0x0000000206087890 */ /* 0x000fe4000fffe03f */
[----:B------:R-:W-:Y:S01]  /*1ae0*/  UIADD3 UR10, UR5, 0x2, URZ ;  /* 0x00000002050a7890 */ /* 0x000fe2000fffe03f */
[----:B------:R-:W-:Y:S01]  /*1af0*/  UMOV UR9, 0x80000020 ;  /* 0x8000002000097882 */ /* 0x000fe20000000000 */
[----:B------:R-:W-:Y:S01]  /*1b00*/  UMOV UR11, 0x80000020 ;  /* 0x80000020000b7882 */ /* 0x000fe20000000000 */
[----:B------:R-:W-:Y:S01]  /*1b10*/  UIADD3 UR6, UR6, 0x202, URZ ;  /* 0x0000020206067890 */ /* 0x000fe2000fffe03f */
[----:B------:R-:W-:Y:S02]  /*1b20*/  WARPGROUP.DEPBAR.LE gsb0, 0x0 ;  /* 0x00008000000079c5 */ /* 0x000fe40000010000 */
[----:B------:R-:W-:-:S06]  /*1b30*/  WARPGROUP.ARRIVE ;  /* 0x00000000000079c5 */ /* 0x000fcc0000000000 */
[----:B------:R-:W-:Y:S01]  /*1b40*/  HGMMA.64x32x16.F32 R40, gdesc[UR8], R40, gsb0 ;  /* 0x00600000082879f0 */ /* 0x000fe20008000828 */
[----:B------:R-:W-:Y:S01]  /*1b50*/  UMOV UR8, UR6 ;  /* 0x0000000600087c82 */ /* 0x000fe20008000000 */
[----:B------:R-:W-:Y:S01]  /*1b60*/  UMOV UR9, 0x80000020 ;  /* 0x8000002000097882 */ /* 0x000fe20000000000 */
[----:B------:R-:W-:Y:S02]  /*1b70*/  WARPGROUP.DEPBAR.LE gsb0, 0x0 ;  /* 0x00008000000079c5 */ /* 0x000fe40000010000 */
[----:B------:R-:W-:-:S06]  /*1b80*/  WARPGROUP.ARRIVE ;  /* 0x00000000000079c5 */ /* 0x000fcc0000000000 */
[----:B------:R-:W-:Y:S03]  /*1b90*/  HGMMA.64x32x16.F32 R24, gdesc[UR8], R24, gsb0 ;  /* 0x00600000081879f0 */ /* 0x000fe60008000818 */
[----:B------:R-:W-:Y:S02]  /*1ba0*/  WARPGROUP.DEPBAR.LE gsb0, 0x0 ;  /* 0x00008000000079c5 */ /* 0x000fe40000010000 */
[----:B------:R-:W-:Y:S05]  /*1bb0*/  @!P2 BRA `(.L_x_23) ;  /* 0x000000040020a947 */ /* 0x000fea0003800000 */
[----:B------:R-:W-:Y:S01]  /*1bc0*/  UIADD3 UR5, UR41, 0x1, URZ ;  /* 0x0000000129057890 */ /* 0x000fe2000fffe03f */
[----:B01----:R-:W-:Y:S02]  /*1bd0*/  IMAD.U32 R0, RZ, RZ, UR44 ;  /* 0x0000002cff007e24 */ /* 0x003fe4000f8e00ff */
[----:B------:R-:W-:Y:S01]  /*1be0*/  IMAD.U32 R3, RZ, RZ, UR41 ;  /* 0x00000029ff037e24 */ /* 0x000fe2000f8e00ff */
[----:B------:R-:W-:-:S04]  /*1bf0*/  UISETP.NE.AND UP0, UPT, UR5, 0x10, UPT ;  /* 0x000000100500788c */ /* 0x000fc8000bf05270 */
[----:B------:R-:W-:Y:S02]  /*1c00*/  USEL UR6, URZ, 0x1, UP0 ;  /* 0x000000013f067887 */ /* 0x000fe40008000000 */
[----:B------:R-:W-:Y:S02]  /*1c10*/  USEL UR5, UR5, URZ, UP0 ;  /* 0x0000003f05057287 */ /* 0x000fe40008000000 */
[----:B------:R-:W-:-:S06]  /*1c20*/  ULOP3.LUT UR6, UR40, UR6, URZ, 0x3c, !UPT ;  /* 0x0000000628067292 */ /* 0x000fcc000f8e3c3f */
[----:B------:R-:W-:-:S07]  /*1c30*/  IMAD.U32 R7, RZ, RZ, UR6 ;  /* 0x00000006ff077e24 */ /* 0x000fce000f8e00ff */
.L_x_30:
[----:B------:R-:W-:Y:S05]  /*1c40*/  @!P0 BRA `(.L_x_24) ;  /* 0x0000000000048947 */ /* 0x000fea0003800000 */
[----:B------:R-:W-:Y:S01]  /*1c50*/  BPT.TRAP 0x1 ;  /* 0x000000040000795c */ /* 0x000fe20000300000 */
.L_x_24:
[----:B------:R-:W0:Y:S01]  /*1c60*/  S2UR UR7, SR_CgaCtaId ;  /* 0x00000000000779c3 */ /* 0x000e220000008800 */
[----:B------:R-:W-:Y:S01]  /*1c70*/  UMOV UR6, 0x400 ;  /* 0x0000040000067882 */ /* 0x000fe20000000000 */
[----:B------:R-:W-:Y:S01]  /*1c80*/  IMAD.U32 R5, RZ, RZ, UR5 ;  /* 0x00000005ff057e24 */ /* 0x000fe2000f8e00ff */
[----:B------:R-:W-:Y:S01]  /*1c90*/  SHF.L.U32 R4, R7, 0x1f, RZ ;  /* 0x0000001f07047819 */ /* 0x000fe200000006ff */
[----:B0-----:R-:W-:-:S06]  /*1ca0*/  ULEA UR6, UR7, UR6, 0x18 ;  /* 0x0000000607067291 */ /* 0x001fcc000f8ec03f */
[----:B------:R-:W-:-:S04]  /*1cb0*/  IMAD.U32 R6, RZ, RZ, UR6 ;  /* 0x00000006ff067e24 */ /* 0x000fc8000f8e00ff */
[----:B------:R-:W-:-:S04]  /*1cc0*/  IMAD R5, R5, 0x8, R6 ;  /* 0x0000000805057824 */ /* 0x000fc800078e0206 */
[----:B------:R0:W1:Y:S01]  /*1cd0*/  SYNCS.PHASECHK.TRANS64.TRYWAIT P1, [R5+URZ], R4 ;  /* 0x00000004050075a7 */ /* 0x000062000802017f */
[----:B------:R-:W-:Y:S05]  /*1ce0*/  @!P0 BRA `(.L_x_25) ;  /* 0x0000000000048947 */ /* 0x000fea0003800000 */
[----:B------:R-:W-:Y:S01]  /*1cf0*/  BPT.TRAP 0x1 ;  /* 0x000000040000795c */ /* 0x000fe20000300000 */
.L_x_25:
[----:B-1----:R-:W-:Y:S05]  /*1d00*/  @P1 BRA `(.L_x_26) ;  /* 0x0000000000081947 */ /* 0x002fea0003800000 */
[----:B------:R-:W1:Y:S02]  /*1d10*/  SYNCS.PHASECHK.TRANS64.TRYWAIT P1, [R5+URZ], R4 ;  /* 0x00000004050075a7 */ /* 0x000e64000802017f */
[----:B-1----:R-:W-:Y:S05]  /*1d20*/  @!P1 BRA `(.L_x_27) ;  /* 0x0000004c00609947 */ /* 0x002fea0003800000 */
.L_x_26:
[----:B------:R-:W-:Y:S01]  /*1d30*/  ULEA UR6, UR5, UR4, 0x7 ;  /* 0x0000000405067291 */ /* 0x000fe2000f8e383f */
[----:B------:R-:W-:Y:S01]  /*1d40*/  WARPGROUP.ARRIVE ;  /* 0x00000000000079c5 */ /* 0x000fe20000000000 */
[----:B------:R-:W-:Y:S01]  /*1d50*/  UIMAD UR7, UR5, 0x300, UR45 ;  /* 0x00000300050778a4 */ /* 0x000fe2000f8e022d */
[----:B------:R-:W-:Y:S01]  /*1d60*/  UMOV UR11, 0x80000020 ;  /* 0x80000020000b7882 */ /* 0x000fe20000000000 */
[----:B------:R-:W-:Y:S02]  /*1d70*/  UMOV UR9, 0x80000020 ;  /* 0x8000002000097882 */ /* 0x000fe40000000000 */
[----:B------:R-:W-:Y:S01]  /*1d80*/  UIADD3 UR12, UR7, 0x200, URZ ;  /* 0x00000200070c7890 */ /* 0x000fe2000fffe03f */
[----:B------:R-:W-:Y:S02]  /*1d90*/  UMOV UR10, UR6 ;  /* 0x00000006000a7c82 */ /* 0x000fe40008000000 */
[----:B------:R-:W-:Y:S02]  /*1da0*/  UMOV UR8, UR7 ;  /* 0x0000000700087c82 */ /* 0x000fe40008000000 */
[----:B------:R-:W-:Y:S01]  /*1db0*/  HGMMA.64x32x16.F32 R40, gdesc[UR8], R40, gsb0 ;  /* 0x00600000082879f0 */ /* 0x000fe20008000828 */
[----:B------:R-:W-:Y:S01]  /*1dc0*/  UMOV UR9, 0x80000020 ;  /* 0x8000002000097882 */ /* 0x000fe20000000000 */
[----:B------:R-:W-:Y:S01]  /*1dd0*/  UMOV UR8, UR12 ;  /* 0x0000000c00087c82 */ /* 0x000fe20008000000 */
[----:B------:R-:W-:-:S02]  /*1de0*/  WARPGROUP.DEPBAR.LE gsb0, 0x0 ;  /* 0x00008000000079c5 */ /* 0x000fc40000010000 */
[----:B------:R-:W-:-:S06]  /*1df0*/  WARPGROUP.ARRIVE ;  /* 0x00000000000079c5 */ /* 0x000fcc0000000000 */
[----:B------:R-:W-:Y:S01]  /*1e00*/  HGMMA.64x32x16.F32 R24, gdesc[UR8], R24, gsb0 ;  /* 0x00600000081879f0 */ /* 0x000fe20008000818 */
        /* <DEDUP_REMOVED lines=15> */
[----:B------:R-:W-:Y:S01]  /*1f00*/  BPT.TRAP 0x1 ;  /* 0x000000040000795c */ /* 0x000fe20000300000 */
.L_x_28:
[----:B------:R-:W-:-:S13]  /*1f10*/  ISETP.NE.AND P1, PT, R22, RZ, PT ;  /* 0x000000ff1600720c */ /* 0x000fda0003f25270 */
[----:B01----:R-:W-:-:S04]  /*1f20*/  @P1 IMAD R4, R3, 0x8, R6 ;  /* 0x0000000803041824 */ /* 0x003fc800078e0206 */
[----:B------:R-:W-:-:S05]  /*1f30*/  @P1 VIADD R4, R4, 0x80 ;  /* 0x0000008004041836 */ /* 0x000fca0000000000 */
[----:B------:R-:W-:-:S04]  /*1f40*/  @P1 PRMT R4, R19, 0x654, R4 ;  /* 0x0000065413041816 */ /* 0x000fc80000000004 */
[----:B------:R0:W-:Y:S01]  /*1f50*/  @P1 SYNCS.ARRIVE.TRANS64.RED.A1T0 RZ, [R4+URZ], RZ ;  /* 0x000000ff04ff19a7 */ /* 0x0001e2000810043f */
[----:B------:R-:W-:-:S13]  /*1f60*/  ISETP.GT.U32.AND P1, PT, R18, 0x1, PT ;  /* 0x000000011200780c */ /* 0x000fda0003f24070 */
[----:B0-----:R-:W-:Y:S05]  /*1f70*/  @P1 BRA `(.L_x_29) ;  /* 0x0000000000041947 */ /* 0x001fea0003800000 */
[----:B------:R-:W-:Y:S01]  /*1f80*/  BPT.TRAP 0x1 ;  /* 0x000000040000795c */ /* 0x000fe20000300000 */
.L_x_29:
[----:B------:R-:W-:Y:S01]  /*1f90*/  UIADD3 UR5, UR5, 0x1, URZ ;  /* 0x0000000105057890 */ /* 0x000fe2000fffe03f */
[C---:B------:R-:W-:Y:S01]  /*1fa0*/  ISETP.GT.AND P2, PT, R0.reuse, 0x1, PT ;  /* 0x000000010000780c */ /* 0x040fe20003f44270 */
[----:B------:R-:W-:Y:S02]  /*1fb0*/  VIADD R3, R3, 0x1 ;  /* 0x0000000103037836 */ /* 0x000fe40000000000 */
[----:B------:R-:W-:Y:S01]  /*1fc0*/  UISETP.NE.AND UP0, UPT, UR5, 0x10, UPT ;  /* 0x000000100500788c */ /* 0x000fe2000bf05270 */
[----:B------:R-:W-:Y:S02]  /*1fd0*/  VIADD R0, R0, 0xffffffff ;  /* 0xffffffff00007836 */ /* 0x000fe40000000000 */
[C---:B------:R-:W-:Y:S01]  /*1fe0*/  ISETP.NE.AND P1, PT, R3.reuse, 0x10, PT ;  /* 0x000000100300780c */ /* 0x040fe20003f25270 */
[----:B------:R-:W-:Y:S02]  /*1ff0*/  USEL UR6, URZ, 0x1, UP0 ;  /* 0x000000013f067887 */ /* 0x000fe40008000000 */
[----:B------:R-:W-:Y:S01]  /*2000*/  USEL UR5, UR5, URZ, UP0 ;  /* 0x0000003f05057287 */ /* 0x000fe20008000000 */
[----:B------:R-:W-:-:S03]  /*2010*/  SEL R3, R3, RZ, P1 ;  /* 0x000000ff03037207 */ /* 0x000fc60000800000 */
[----:B------:R-:W-:Y:S01]  /*2020*/  LOP3.LUT R7, R7, UR6, RZ, 0x3c, !PT ;  /* 0x0000000607077c12 */ /* 0x000fe2000f8e3cff */
[----:B------:R-:W-:Y:S07]  /*2030*/  @P2 BRA `(.L_x_30) ;  /* 0xfffffffc00002947 */ /* 0x000fee000383ffff */
.L_x_23:
[----:B01----:R-:W0:Y:S02]  /*2040*/  LDC R0, c[0x0][0x28c] ;  /* 0x0000a300ff007b82 */ /* 0x003e240000000800 */
[----:B0-----:R-:W-:-:S13]  /*2050*/  ISETP.GE.AND P1, PT, R0, 0x1, PT ;  /* 0x000000010000780c */ /* 0x001fda0003f26270 */
[----:B------:R-:W-:Y:S05]  /*2060*/  @!P1 BRA `(.L_x_31) ;  /* 0x0000000000389947 */ /* 0x000fea0003800000 */
[----:B------:R-:W-:Y:S05]  /*2070*/  @!P0 BRA `(.L_x_32) ;  /* 0x0000000000048947 */ /* 0x000fea0003800000 */
[----:B------:R-:W-:Y:S01]  /*2080*/  BPT.TRAP 0x1 ;  /* 0x000000040000795c */ /* 0x000fe20000300000 */
.L_x_32:
[----:B------:R-:W-:-:S13]  /*2090*/  ISETP.NE.AND P0, PT, R22, RZ, PT ;  /* 0x000000ff1600720c */ /* 0x000fda0003f05270 */
[----:B------:R-:W-:-:S05]  /*20a0*/  VOTEU.ANY UP0, P0 ;  /* 0x00000000003f7886 */ /* 0x000fca0000000100 */
[----:B------:R-:W-:-:S06]  /*20b0*/  @UP0 UIADD3 UR4, UR44, UR41, URZ ;  /* 0x000000292c040290 */ /* 0x000fcc000fffe03f */
[----:B------:R-:W-:-:S04]  /*20c0*/  IMAD.U32 R0, RZ, RZ, UR4 ;  /* 0x00000004ff007e24 */ /* 0x000fc8000f8e00ff */
[----:B------:R-:W-:-:S05]  /*20d0*/  @P0 IMAD.SHL.U32 R0, R0, 0x8, RZ ;  /* 0x0000000800000824 */ /* 0x000fca00078e00ff */
[----:B------:R-:W-:-:S04]  /*20e0*/  @P0 LOP3.LUT R0, R0, 0x78, RZ, 0xc0, !PT ;  /* 0x0000007800000812 */ /* 0x000fc800078ec0ff */
[----:B------:R-:W-:-:S04]  /*20f0*/  @P0 IADD3 R0, R6, 0x80, R0 ;  /* 0x0000008006000810 */ /* 0x000fc80007ffe000 */
[----:B------:R-:W-:-:S04]  /*2100*/  @P0 PRMT R0, R19, 0x654, R0 ;  /* 0x0000065413000816 */ /* 0x000fc80000000000 */
[----:B------:R0:W-:Y:S01]  /*2110*/  @P0 SYNCS.ARRIVE.TRANS64.RED.A1T0 RZ, [R0+URZ], RZ ;  /* 0x000000ff00ff09a7 */ /* 0x0001e2000810043f */
[----:B------:R-:W-:-:S13]  /*2120*/  ISETP.GT.U32.AND P0, PT, R18, 0x1, PT ;  /* 0x000000011200780c */ /* 0x000fda0003f04070 */
[----:B0-----:R-:W-:Y:S05]  /*2130*/  @P0 BRA `(.L_x_31) ;  /* 0x0000000000040947 */ /* 0x001fea0003800000 */
[----:B------:R-:W-:Y:S01]  /*2140*/  BPT.TRAP 0x1 ;  /* 0x000000040000795c */ /* 0x000fe20000300000 */
.L_x_31:
[----:B------:R-:W-:Y:S01]  /*2150*/  UIADD3 UR41, UR43, UR41, URZ ;  /* 0x000000292b297290 */ /* 0x000fe2000fffe03f */
[----:B------:R-:W-:Y:S01]  /*2160*/  IMAD.SHL.U32 R3, R70, 0x20, RZ ;  /* 0x0000002046037824 */ /* 0x000fe200078e00ff */
[----:B------:R-:W-:Y:S01]  /*2170*/  ULDC UR5, c[0x0][0x288] ;  /* 0x0000a20000057ab9 */ /* 0x000fe20000000800 */
[----:B------:R-:W-:Y:S01]  /*2180*/  IMAD R76, R71, 0xc0, RZ ;  /* 0x000000c0474c7824 */ /* 0x000fe200078e02ff */
[----:B------:R-:W-:Y:S01]  /*2190*/  USHF.R.U32.HI UR4, URZ, 0x4, UR41 ;  /* 0x000000043f047899 */ /* 0x000fe20008011629 */
[----:B------:R-:W-:Y:S01]  /*21a0*/  SHF.R.S32.HI R11, RZ, 0x1f, R23 ;  /* 0x0000001fff0b7819 */ /* 0x000fe20000011417 */
[----:B------:R-:W-:Y:S01]  /*21b0*/  ULDC UR8, c[0x0][0x284] ;  /* 0x0000a10000087ab9 */ /* 0x000fe20000000800 */
[C---:B------:R-:W-:Y:S01]  /*21c0*/  ISETP.GE.AND P0, PT, R3.reuse, UR5, PT ;  /* 0x0000000503007c0c */ /* 0x040fe2000bf06270 */
[----:B------:R-:W-:Y:S01]  /*21d0*/  ULOP3.LUT UR4, UR4, 0x1, URZ, 0xc0, !UPT ;  /* 0x0000000104047892 */ /* 0x000fe2000f8ec03f */
[----:B------:R-:W-:Y:S01]  /*21e0*/  LOP3.LUT R4, R3, 0x6, R64, 0xf8, !PT ;  /* 0x0000000603047812 */ /* 0x000fe200078ef840 */
[----:B------:R-:W-:Y:S01]  /*21f0*/  UISETP.GT.U32.AND UP1, UPT, UR41, 0xf, UPT ;  /* 0x0000000f2900788c */ /* 0x000fe2000bf24070 */
[----:B------:R-:W-:Y:S01]  /*2200*/  ISETP.GE.OR P0, PT, R76, UR8, P0 ;  /* 0x000000084c007c0c */ /* 0x000fe20008706670 */
[----:B------:R-:W-:Y:S01]  /*2210*/  UISETP.NE.U32.AND UP0, UPT, UR4, 0x1, UPT ;  /* 0x000000010400788c */ /* 0x000fe2000bf05070 */
[----:B------:R-:W-:Y:S01]  /*2220*/  SHF.R.S32.HI R5, RZ, 0x1f, R4 ;  /* 0x0000001fff057819 */ /* 0x000fe20000011404 */
[----:B------:R-:W-:-:S02]  /*2230*/  UISETP.LT.U32.AND UP1, UPT, UR43, 0x10, UP1 ;  /* 0x000000102b00788c */ /* 0x000fc40008f21070 */
[----:B------:R-:W-:Y:S01]  /*2240*/  UISETP.GT.U32.AND UP0, UPT, UR43, 0xf, !UP0 ;  /* 0x0000000f2b00788c */ /* 0x000fe2000c704070 */
[----:B------:R-:W-:Y:S01]  /*2250*/  ULDC.64 UR6, c[0x0][0x5d0] ;  /* 0x0001740000067ab9 */ /* 0x000fe20000000a00 */
[----:B------:R-:W-:Y:S01]  /*2260*/  USEL UR5, URZ, 0x1, !UP1 ;  /* 0x000000013f057887 */ /* 0x000fe2000c800000 */
[----:B------:R-:W-:Y:S01]  /*2270*/  IMAD R0, R11, UR6, RZ ;  /* 0x000000060b007c24 */ /* 0x000fe2000f8e02ff */
[----:B------:R-:W-:Y:S01]  /*2280*/  USEL UR4, URZ, 0x1, !UP0 ;  /* 0x000000013f047887 */ /* 0x000fe2000c000000 */
[C---:B------:R-:W-:Y:S01]  /*2290*/  IMAD.WIDE.U32 R6, R23.reuse, UR6, R4 ;  /* 0x0000000617067c25 */ /* 0x040fe2000f8e0004 */
[----:B------:R-:W-:Y:S02]  /*22a0*/  ULOP3.LUT UR41, UR41, 0xf, URZ, 0xc0, !UPT ;  /* 0x0000000f29297892 */ /* 0x000fe4000f8ec03f */
[----:B------:R-:W-:Y:S01]  /*22b0*/  ULOP3.LUT UR40, UR4, UR40, UR5, 0x96, !UPT ;  /* 0x0000002804287292 */ /* 0x000fe2000f8e9605 */
[----:B------:R-:W-:Y:S02]  /*22c0*/  IMAD R9, R23, UR7, R0 ;  /* 0x0000000717097c24 */ /* 0x000fe4000f8e0200 */
[----:B------:R-:W-:-:S02]  /*22d0*/  IMAD.MOV.U32 R0, RZ, RZ, -0x1 ;  /* 0xffffffffff007424 */ /* 0x000fc400078e00ff */
[----:B------:R-:W-:Y:S01]  /*22e0*/  IMAD.IADD R7, R7, 0x1, R9 ;  /* 0x0000000107077824 */ /* 0x000fe200078e0209 */
[----:B------:R-:W-:Y:S06]  /*22f0*/  @P0 BRA `(.L_x_33) ;  /* 0x0000002400500947 */ /* 0x000fec0003800000 */
[----:B------:R-:W0:Y:S01]  /*2300*/  LDC.64 R12, c[0x0][0x5c8] ;  /* 0x00017200ff0c7b82 */ /* 0x000e220000000a00 */
[----:B-----5:R-:W-:Y:S01]  /*2310*/  FSETP.NEU.AND P1, PT, R59, RZ, PT ;  /* 0x000000ff3b00720b */ /* 0x020fe20003f2d000 */
[----:B------:R-:W-:Y:S01]  /*2320*/  IMAD.WIDE R70, R71, 0xc0, R56 ;  /* 0x000000c047467825 */ /* 0x000fe200078e0238 */
[----:B------:R-:W-:Y:S03]  /*2330*/  BSSY B0, `(.L_x_33) ;  /* 0x0000250000007945 */ /* 0x000fe60003800000 */
[----:B------:R-:W-:Y:S02]  /*2340*/  IMAD.IADD R76, R69, 0x1, -R76 ;  /* 0x00000001454c7824 */ /* 0x000fe400078e0a4c */
[----:B------:R-:W-:-:S03]  /*2350*/  IMAD.IADD R3, R63, 0x1, -R3 ;  /* 0x000000013f037824 */ /* 0x000fc600078e0a03 */
[----:B------:R-:W-:-:S04]  /*2360*/  ISETP.GT.AND P3, PT, R76, RZ, PT ;  /* 0x000000ff4c00720c */ /* 0x000fc80003f64270 */
[----:B------:R-:W-:Y:S01]  /*2370*/  ISETP.GT.AND P0, PT, R3, RZ, P3 ;  /* 0x000000ff0300720c */ /* 0x000fe20001f04270 */
[-C--:B0-----:R-:W-:Y:S02]  /*2380*/  IMAD R8, R71, R12.reuse, RZ ;  /* 0x0000000c47087224 */ /* 0x081fe400078e02ff */
[----:B------:R-:W-:-:S04]  /*2390*/  IMAD.WIDE.U32 R80, R70, R12, R6 ;  /* 0x0000000c46507225 */ /* 0x000fc800078e0006 */
[----:B------:R-:W-:-:S04]  /*23a0*/  IMAD R7, R70, R13, R8 ;  /* 0x0000000d46077224 */ /* 0x000fc800078e0208 */
[----:B------:R-:W-:Y:S01]  /*23b0*/  IMAD.IADD R83, R81, 0x1, R7 ;  /* 0x0000000151537824 */ /* 0x000fe200078e0207 */
[----:B------:R-:W-:Y:S06]  /*23c0*/  @!P1 BRA `(.L_x_34) ;  /* 0x0000001800889947 */ /* 0x000fec0003800000 */
[----:B------:R-:W0:Y:S01]  /*23d0*/  LDC.64 R8, c[0x0][0x5b8] ;  /* 0x00016e00ff087b82 */ /* 0x000e220000000a00 */
[----:B------:R-:W-:-:S07]  /*23e0*/  ULDC.64 UR4, c[0x0][0x5c0] ;  /* 0x0001700000047ab9 */ /* 0x000fce0000000a00 */
[----:B------:R-:W1:Y:S08]  /*23f0*/  LDC.64 R14, c[0x0][0x5b0] ;  /* 0x00016c00ff0e7b82 */ /* 0x000e700000000a00 */
[----:B------:R-:W2:Y:S01]  /*2400*/  LDC.64 R6, c[0x0][0x5a8] ;  /* 0x00016a00ff067b82 */ /* 0x000ea20000000a00 */
[-C--:B0-----:R-:W-:Y:S02]  /*2410*/  IMAD R10, R11, R8.reuse, RZ ;  /* 0x000000080b0a7224 */ /* 0x081fe400078e02ff */
[----:B------:R-:W-:-:S04]  /*2420*/  IMAD.WIDE.U32 R12, R23, R8, R4 ;  /* 0x00000008170c7225 */ /* 0x000fc800078e0004 */
[----:B------:R-:W-:Y:S02]  /*2430*/  IMAD R9, R23, R9, R10 ;  /* 0x0000000917097224 */ /* 0x000fe400078e020a */
[----:B-1----:R-:W-:Y:S02]  /*2440*/  IMAD R10, R71, R14, RZ ;  /* 0x0000000e470a7224 */ /* 0x002fe400078e02ff */
[----:B------:R-:W-:Y:S02]  /*2450*/  IMAD.IADD R11, R13, 0x1, R9 ;  /* 0x000000010d0b7824 */ /* 0x000fe400078e0209 */
[----:B------:R-:W-:Y:S02]  /*2460*/  IMAD R81, R70, R15, R10 ;  /* 0x0000000f46517224 */ /* 0x000fe400078e020a */
[----:B------:R-:W-:-:S04]  /*2470*/  IMAD.MOV.U32 R10, RZ, RZ, R12 ;  /* 0x000000ffff0a7224 */ /* 0x000fc800078e000c */
[----:B------:R-:W-:-:S04]  /*2480*/  IMAD.WIDE.U32 R20, R70, R14, R10 ;  /* 0x0000000e46147225 */ /* 0x000fc800078e000a */
[----:B------:R-:W-:Y:S01]  /*2490*/  IMAD.IADD R21, R21, 0x1, R81 ;  /* 0x0000000115157824 */ /* 0x000fe200078e0251 */
[----:B--2---:R-:W-:-:S04]  /*24a0*/  LEA R72, P1, R20, R6, 0x1 ;  /* 0x0000000614487211 */ /* 0x004fc800078208ff */
[----:B------:R-:W-:-:S05]  /*24b0*/  LEA.HI.X R73, R20, R7, R21, 0x1, P1 ;  /* 0x0000000714497211 */ /* 0x000fca00008f0c15 */
[----:B------:R0:W2:Y:S01]  /*24c0*/  @P0 LDG.E.LTC128B.U16 R77, desc[UR38][R72.64] ;  /* 0x00000026484d0981 */ /* 0x0000a2000c1e1520 */
[----:B------:R-:W-:Y:S01]  /*24d0*/  IMAD.WIDE.U32 R74, R70, R14, R4 ;  /* 0x0000000e464a7225 */ /* 0x000fe200078e0004 */
[----:B------:R-:W-:Y:S03]  /*24e0*/  BSSY B1, `(.L_x_35) ;  /* 0x0000012000017945 */ /* 0x000fe60003800000 */
[----:B------:R-:W-:Y:S02]  /*24f0*/  IMAD.IADD R75, R81, 0x1, R75 ;  /* 0x00000001514b7824 */ /* 0x000fe400078e024b */
[----:B------:R-:W-:-:S04]  /*2500*/  IMAD.WIDE.U32 R78, R23, R8, R74 ;  /* 0x00000008174e7225 */ /* 0x000fc800078e004a */
[----:B0-----:R-:W-:Y:S01]  /*2510*/  IMAD.SHL.U32 R72, R14, 0x8, RZ ;  /* 0x000000080e487824 */ /* 0x001fe200078e00ff */
[----:B------:R-:W-:Y:S01]  /*2520*/  LEA R74, P2, R78, R6, 0x1 ;  /* 0x000000064e4a7211 */ /* 0x000fe200078408ff */
[----:B--2---:R-:W-:-:S05]  /*2530*/  HADD2.F32 R20, -RZ, R77.H0_H0 ;  /* 0x2000004dff147230 */ /* 0x004fca0000004100 */
[----:B------:R-:W-:Y:S01]  /*2540*/  FMUL R21, R20, R59 ;  /* 0x0000003b14157220 */ /* 0x000fe20000400000 */
[----:B------:R-:W-:-:S03]  /*2550*/  LEA R20, P1, R80, UR4, 0x1 ;  /* 0x0000000450147c11 */ /* 0x000fc6000f8208ff */
[----:B------:R-:W-:Y:S01]  /*2560*/  FFMA R21, R40, R58, R21 ;  /* 0x0000003a28157223 */ /* 0x000fe20000000015 */
[----:B------:R-:W-:-:S04]  /*2570*/  IMAD.IADD R40, R9, 0x1, R79 ;  /* 0x0000000109287824 */ /* 0x000fc800078e024f */
[----:B------:R-:W-:Y:S02]  /*2580*/  F2FP.F16.F32.PACK_AB R73, RZ, R21 ;  /* 0x00000015ff49723e */ /* 0x000fe400000000ff */
[----:B------:R-:W-:Y:S02]  /*2590*/  LEA.HI.X R21, R80, UR5, R83, 0x1, P1 ;  /* 0x0000000550157c11 */ /* 0x000fe400088f0c53 */
[----:B------:R-:W-:Y:S02]  /*25a0*/  ISETP.GT.AND P1, PT, R3, 0x1, P3 ;  /* 0x000000010300780c */ /* 0x000fe40001f24270 */
[----:B------:R-:W-:Y:S01]  /*25b0*/  LEA.HI.X R75, R78, R7, R40, 0x1, P2 ;  /* 0x000000074e4b7211 */ /* 0x000fe200010f0c28 */
[----:B------:R0:W-:Y:S02]  /*25c0*/  @P0 STG.E.U16 desc[UR38][R20.64], R73 ;  /* 0x0000004914000986 */ /* 0x0001e4000c101526 */
[----:B0-----:R-:W-:-:S08]  /*25d0*/  SHF.L.U64.HI R73, R14, 0x3, R15 ;  /* 0x000000030e497819 */ /* 0x001fd0000001020f */
[----:B------:R-:W-:Y:S05]  /*25e0*/  @!P1 BRA `(.L_x_36) ;  /* 0x0000000000049947 */ /* 0x000fea0003800000 */
[----:B------:R0:W5:Y:S02]  /*25f0*/  LDG.E.LTC128B.U16 R77, desc[UR38][R74.64+0x2] ;  /* 0x000002264a4d7981 */ /* 0x000164000c1e1520 */
.L_x_36:
[----:B------:R-:W-:Y:S05]  /*2600*/  BSYNC B1 ;  /* 0x0000000000017941 */ /* 0x000fea0003800000 */
.L_x_35:
[----:B-----5:R-:W-:Y:S01]  /*2610*/  HADD2.F32 R40, -RZ, R77.H0_H0 ;  /* 0x2000004dff287230 */ /* 0x020fe20000004100 */
[----:B------:R-:W-:Y:S01]  /*2620*/  ISETP.GT.AND P0, PT, R76, 0x8, PT ;  /* 0x000000084c00780c */ /* 0x000fe20003f04270 */
[----:B------:R-:W-:-:S04]  /*2630*/  IMAD.WIDE.U32 R82, R70, R14, R72 ;  /* 0x0000000e46527225 */ /* 0x000fc800078e0048 */
[----:B------:R-:W-:Y:S01]  /*2640*/  FMUL R40, R40, R59 ;  /* 0x0000003b28287220 */ /* 0x000fe20000400000 */
[----:B------:R-:W-:Y:S01]  /*2650*/  IMAD.IADD R81, R81, 0x1, R83 ;  /* 0x0000000151517824 */ /* 0x000fe200078e0253 */
[----:B------:R-:W-:Y:S02]  /*2660*/  IADD3 R78, P4, R12, R82, RZ ;  /* 0x000000520c4e7210 */ /* 0x000fe40007f9e0ff */
[----:B------:R-:W-:Y:S01]  /*2670*/  FFMA R41, R41, R58, R40 ;  /* 0x0000003a29297223 */ /* 0x000fe20000000028 */
[----:B------:R-:W-:Y:S02]  /*2680*/  ISETP.GT.AND P2, PT, R3, RZ, P0 ;  /* 0x000000ff0300720c */ /* 0x000fe40000744270 */
[----:B------:R-:W-:Y:S01]  /*2690*/  IMAD.X R79, R81, 0x1, R11, P4 ;  /* 0x00000001514f7824 */ /* 0x000fe200020e060b */
[----:B------:R-:W-:Y:S02]  /*26a0*/  LEA R40, P4, R78, R6, 0x1 ;  /* 0x000000064e287211 */ /* 0x000fe400078808ff */
[----:B------:R-:W-:-:S02]  /*26b0*/  F2FP.F16.F32.PACK_AB R80, RZ, R41 ;  /* 0x00000029ff50723e */ /* 0x000fc400000000ff */
[----:B------:R-:W-:Y:S02]  /*26c0*/  LEA.HI.X R41, R78, R7, R79, 0x1, P4 ;  /* 0x000000074e297211 */ /* 0x000fe400020f0c4f */
[----:B------:R-:W-:Y:S02]  /*26d0*/  PRMT R83, R80, 0x7610, R83 ;  /* 0x0000761050537816 */ /* 0x000fe40000000053 */
[----:B------:R-:W-:-:S03]  /*26e0*/  PRMT R80, R77, 0x7610, R80 ;  /* 0x000076104d507816 */ /* 0x000fc60000000050 */
[----:B------:R1:W-:Y:S04]  /*26f0*/  @P1 STG.E.U16 desc[UR38][R20.64+0x2], R83 ;  /* 0x0000025314001986 */ /* 0x0003e8000c101526 */
[----:B------:R2:W3:Y:S01]  /*2700*/  @P2 LDG.E.LTC128B.U16 R80, desc[UR38][R40.64] ;  /* 0x0000002628502981 */ /* 0x0004e2000c1e1520 */
[----:B------:R-:W-:Y:S01]  /*2710*/  IADD3 R82, P1, R4, R82, RZ ;  /* 0x0000005204527210 */ /* 0x000fe20007f3e0ff */
[C---:B------:R-:W-:Y:S01]  /*2720*/  IMAD.SHL.U32 R77, R60.reuse, 0x2, RZ ;  /* 0x000000023c4d7824 */ /* 0x040fe200078e00ff */
[----:B------:R-:W-:Y:S03]  /*2730*/  BSSY B1, `(.L_x_37) ;  /* 0x0000011000017945 */ /* 0x000fe60003800000 */
[----:B-1----:R-:W-:Y:S01]  /*2740*/  IMAD.X R83, R5, 0x1, R81, P1 ;  /* 0x0000000105537824 */ /* 0x002fe200008e0651 */
[----:B------:R-:W-:-:S02]  /*2750*/  SHF.L.U64.HI R81, R60, 0x1, R61 ;  /* 0x000000013c517819 */ /* 0x000fc4000001023d */
[----:B------:R-:W-:Y:S01]  /*2760*/  ISETP.GT.AND P1, PT, R3, 0x1, P0 ;  /* 0x000000010300780c */ /* 0x000fe20000724270 */
[----:B------:R-:W-:-:S03]  /*2770*/  IMAD.WIDE.U32 R82, R23, R8, R82 ;  /* 0x0000000817527225 */ /* 0x000fc600078e0052 */
[----:B--2---:R-:W-:Y:S01]  /*2780*/  LEA R40, P5, R82, R6, 0x1 ;  /* 0x0000000652287211 */ /* 0x004fe200078a08ff */
[----:B---3--:R-:W-:-:S05]  /*2790*/  HADD2.F32 R78, -RZ, R80.H0_H0 ;  /* 0x20000050ff4e7230 */ /* 0x008fca0000004100 */
[----:B------:R-:W-:Y:S01]  /*27a0*/  FMUL R79, R78, R59 ;  /* 0x0000003b4e4f7220 */ /* 0x000fe20000400000 */
[----:B------:R-:W-:-:S03]  /*27b0*/  IADD3 R78, P4, R77, R20, RZ ;  /* 0x000000144d4e7210 */ /* 0x000fc60007f9e0ff */
[----:B------:R-:W-:Y:S01]  /*27c0*/  FFMA R79, R42, R58, R79 ;  /* 0x0000003a2a4f7223 */ /* 0x000fe2000000004f */
[----:B------:R-:W-:-:S04]  /*27d0*/  IMAD.IADD R42, R9, 0x1, R83 ;  /* 0x00000001092a7824 */ /* 0x000fc800078e0253 */
[----:B------:R-:W-:Y:S01]  /*27e0*/  F2FP.F16.F32.PACK_AB R83, RZ, R79 ;  /* 0x0000004fff53723e */ /* 0x000fe200000000ff */
[----:B------:R-:W-:Y:S01]  /*27f0*/  IMAD.X R79, R81, 0x1, R21, P4 ;  /* 0x00000001514f7824 */ /* 0x000fe200020e0615 */
[----:B------:R-:W-:-:S04]  /*2800*/  LEA.HI.X R41, R82, R7, R42, 0x1, P5 ;  /* 0x0000000752297211 */ /* 0x000fc800028f0c2a */
[----:B------:R1:W-:Y:S01]  /*2810*/  @P2 STG.E.U16 desc[UR38][R78.64], R83 ;  /* 0x000000534e002986 */ /* 0x0003e2000c101526 */
[----:B------:R-:W-:Y:S05]  /*2820*/  @!P1 BRA `(.L_x_38) ;  /* 0x0000000000049947 */ /* 0x000fea0003800000 */
[----:B------:R2:W5:Y:S02]  /*2830*/  LDG.E.LTC128B.U16 R80, desc[UR38][R40.64+0x2] ;  /* 0x0000022628507981 */ /* 0x000564000c1e1520 */
.L_x_38:
[----:B------:R-:W-:Y:S05]  /*2840*/  BSYNC B1 ;  /* 0x0000000000017941 */ /* 0x000fea0003800000 */
.L_x_37:
[----:B-----5:R-:W-:Y:S01]  /*2850*/  HADD2.F32 R42, -RZ, R80.H0_H0 ;  /* 0x20000050ff2a7230 */ /* 0x020fe20000004100 */
[----:B------:R-:W-:Y:S01]  /*2860*/  ISETP.GT.AND P2, PT, R3, 0x8, P3 ;  /* 0x000000080300780c */ /* 0x000fe20001f44270 */
[----:B------:R-:W-:Y:S03]  /*2870*/  BSSY B1, `(.L_x_39) ;  /* 0x000000a000017945 */ /* 0x000fe60003800000 */
[----:B------:R-:W-:-:S04]  /*2880*/  FMUL R42, R42, R59 ;  /* 0x0000003b2a2a7220 */ /* 0x000fc80000400000 */
[----:B------:R-:W-:Y:S01]  /*2890*/  FFMA R42, R43, R58, R42 ;  /* 0x0000003a2b2a7223 */ /* 0x000fe2000000002a */
[----:B------:R-:W-:-:S04]  /*28a0*/  @P1 IMAD.MOV.U32 R43, RZ, RZ, R79 ;  /* 0x000000ffff2b1224 */ /* 0x000fc800078e004f */
[----:B------:R-:W-:-:S04]  /*28b0*/  F2FP.F16.F32.PACK_AB R42, RZ, R42 ;  /* 0x0000002aff2a723e */ /* 0x000fc800000000ff */
[----:B------:R-:W-:Y:S01]  /*28c0*/  PRMT R82, R42, 0x7610, R82 ;  /* 0x000076102a527816 */ /* 0x000fe20000000052 */
[----:B------:R-:W-:-:S05]  /*28d0*/  @P1 IMAD.MOV.U32 R42, RZ, RZ, R78 ;  /* 0x000000ffff2a1224 */ /* 0x000fca00078e004e */
[----:B------:R3:W-:Y:S01]  /*28e0*/  @P1 STG.E.U16 desc[UR38][R42.64+0x2], R82 ;  /* 0x000002522a001986 */ /* 0x0007e2000c101526 */
[----:B------:R-:W-:Y:S05]  /*28f0*/  @!P2 BRA `(.L_x_40) ;  /* 0x000000000004a947 */ /* 0x000fea0003800000 */
[----:B------:R4:W5:Y:S02]  /*2900*/  LDG.E.LTC128B.U16 R80, desc[UR38][R74.64+0x10] ;  /* 0x000010264a507981 */ /* 0x000964000c1e1520 */
.L_x_40:
[----:B------:R-:W-:Y:S05]  /*2910*/  BSYNC B1 ;  /* 0x0000000000017941 */ /* 0x000fea0003800000 */
.L_x_39:
[----:B---3-5:R-:W-:Y:S01]  /*2920*/  HADD2.F32 R42, -RZ, R80.H0_H0 ;  /* 0x20000050ff2a7230 */ /* 0x028fe20000004100 */
[----:B------:R-:W-:Y:S01]  /*2930*/  ISETP.GT.AND P1, PT, R3, 0x9, P3 ;  /* 0x000000090300780c */ /* 0x000fe20001f24270 */
[----:B------:R-:W-:Y:S03]  /*2940*/  BSSY B1, `(.L_x_41) ;  /* 0x0000007000017945 */ /* 0x000fe60003800000 */
[----:B------:R-:W-:-:S04]  /*2950*/  FMUL R43, R42, R59 ;  /* 0x0000003b2a2b7220 */ /* 0x000fc80000400000 */
[----:B------:R-:W-:-:S05]  /*2960*/  FFMA R43, R44, R58, R43 ;  /* 0x0000003a2c2b7223 */ /* 0x000fca000000002b */
[----:B------:R-:W-:-:S05]  /*2970*/  F2FP.F16.F32.PACK_AB R43, RZ, R43 ;  /* 0x0000002bff2b723e */ /* 0x000fca00000000ff */
[----:B------:R3:W-:Y:S01]  /*2980*/  @P2 STG.E.U16 desc[UR38][R20.64+0x10], R43 ;  /* 0x0000102b14002986 */ /* 0x0007e2000c101526 */
[----:B------:R-:W-:Y:S05]  /*2990*/  @!P1 BRA `(.L_x_42) ;  /* 0x0000000000049947 */ /* 0x000fea0003800000 */
[----:B------:R0:W5:Y:S02]  /*29a0*/  LDG.E.LTC128B.U16 R80, desc[UR38][R74.64+0x12] ;  /* 0x000012264a507981 */ /* 0x000164000c1e1520 */
.L_x_42:
[----:B------:R-:W-:Y:S05]  /*29b0*/  BSYNC B1 ;  /* 0x0000000000017941 */ /* 0x000fea0003800000 */
.L_x_41:
[----:B-----5:R-:W-:Y:S01]  /*29c0*/  HADD2.F32 R42, -RZ, R80.H0_H0 ;  /* 0x20000050ff2a7230 */ /* 0x020fe20000004100 */
        /* <DEDUP_REMOVED lines=8> */
.L_x_44:
[----:B------:R-:W-:Y:S05]  /*2a50*/  BSYNC B1 ;  /* 0x0000000000017941 */ /* 0x000fea0003800000 */
.L_x_43:
[----:B0----5:R-:W-:Y:S01]  /*2a60*/  HADD2.F32 R42, -RZ, R80.H0_H0 ;  /* 0x20000050ff2a7230 */ /* 0x021fe20000004100 */
[----:B------:R-:W-:Y:S01]  /*2a70*/  ISETP.GT.AND P1, PT, R3, 0x9, P0 ;  /* 0x000000090300780c */ /* 0x000fe20000724270 */
[----:B------:R-:W-:Y:S03]  /*2a80*/  BSSY B1, `(.L_x_45) ;  /* 0x000000a000017945 */ /* 0x000fe60003800000 */
[----:B---3--:R-:W-:Y:S01]  /*2a90*/  FMUL R43, R42, R59 ;  /* 0x0000003b2a2b7220 */ /* 0x008fe20000400000 */
[----:B------:R-:W-:-:S03]  /*2aa0*/  @P2 IMAD.MOV.U32 R42, RZ, RZ, R78 ;  /* 0x000000ffff2a2224 */ /* 0x000fc600078e004e */
[----:B------:R-:W-:-:S05]  /*2ab0*/  FFMA R43, R46, R58, R43 ;  /* 0x0000003a2e2b7223 */ /* 0x000fca000000002b */
[----:B------:R-:W-:-:S04]  /*2ac0*/  F2FP.F16.F32.PACK_AB R43, RZ, R43 ;  /* 0x0000002bff2b723e */ /* 0x000fc800000000ff */
[----:B------:R-:W-:Y:S01]  /*2ad0*/  PRMT R44, R43, 0x7610, R44 ;  /* 0x000076102b2c7816 */ /* 0x000fe2000000002c */
[----:B------:R-:W-:-:S05]  /*2ae0*/  @P2 IMAD.MOV.U32 R43, RZ, RZ, R79 ;  /* 0x000000ffff2b2224 */ /* 0x000fca00078e004f */
[----:B------:R0:W-:Y:S01]  /*2af0*/  @P2 STG.E.U16 desc[UR38][R42.64+0x10], R44 ;  /* 0x0000102c2a002986 */ /* 0x0001e2000c101526 */
[----:B------:R-:W-:Y:S05]  /*2b00*/  @!P1 BRA `(.L_x_46) ;  /* 0x0000000000049947 */ /* 0x000fea0003800000 */
[----:B------:R3:W5:Y:S02]  /*2b10*/  LDG.E.LTC128B.U16 R80, desc[UR38][R40.64+0x12] ;  /* 0x0000122628507981 */ /* 0x000764000c1e1520 */
.L_x_46:
[----:B------:R-:W-:Y:S05]  /*2b20*/  BSYNC B1 ;  /* 0x0000000000017941 */ /* 0x000fea0003800000 */
.L_x_45:
[----:B0----5:R-:W-:Y:S01]  /*2b30*/  HADD2.F32 R42, -RZ, R80.H0_H0 ;  /* 0x20000050ff2a7230 */ /* 0x021fe20000004100 */
[----:B------:R-:W-:Y:S01]  /*2b40*/  ISETP.GT.AND P2, PT, R3, 0x10, P3 ;  /* 0x000000100300780c */ /* 0x000fe20001f44270 */
[----:B------:R-:W-:Y:S01]  /*2b50*/  @P1 IMAD.MOV.U32 R43, RZ, RZ, R79 ;  /* 0x000000ffff2b1224 */ /* 0x000fe200078e004f */
[----:B------:R-:W-:Y:S02]  /*2b60*/  BSSY B1, `(.L_x_47) ;  /* 0x0000009000017945 */ /* 0x000fe40003800000 */
[----:B------:R-:W-:-:S04]  /*2b70*/  FMUL R42, R42, R59 ;  /* 0x0000003b2a2a7220 */ /* 0x000fc80000400000 */
[----:B------:R-:W-:-:S05]  /*2b80*/  FFMA R42, R47, R58, R42 ;  /* 0x0000003a2f2a7223 */ /* 0x000fca000000002a */
[----:B------:R-:W-:-:S04]  /*2b90*/  F2FP.F16.F32.PACK_AB R42, RZ, R42 ;  /* 0x0000002aff2a723e */ /* 0x000fc800000000ff */
[----:B------:R-:W-:Y:S01]  /*2ba0*/  PRMT R44, R42, 0x7610, R44 ;  /* 0x000076102a2c7816 */ /* 0x000fe2000000002c */
[----:B------:R-:W-:-:S05]  /*2bb0*/  @P1 IMAD.MOV.U32 R42, RZ, RZ, R78 ;  /* 0x000000ffff2a1224 */ /* 0x000fca00078e004e */
[----:B------:R0:W-:Y:S01]  /*2bc0*/  @P1 STG.E.U16 desc[UR38][R42.64+0x12], R44 ;  /* 0x0000122c2a001986 */ /* 0x0001e2000c101526 */
[----:B------:R-:W-:Y:S05]  /*2bd0*/  @!P2 BRA `(.L_x_48) ;  /* 0x000000000004a947 */ /* 0x000fea0003800000 */
[----:B------:R0:W5:Y:S02]  /*2be0*/  LDG.E.LTC128B.U16 R80, desc[UR38][R74.64+0x20] ;  /* 0x000020264a507981 */ /* 0x000164000c1e1520 */
.L_x_48:
[----:B------:R-:W-:Y:S05]  /*2bf0*/  BSYNC B1 ;  /* 0x0000000000017941 */ /* 0x000fea0003800000 */
.L_x_47:
[----:B0----5:R-:W-:Y:S01]  /*2c00*/  HADD2.F32 R42, -RZ, R80.H0_H0 ;  /* 0x20000050ff2a7230 */ /* 0x021fe20000004100 */
        /* <DEDUP_REMOVED lines=8> */
.L_x_50:
[----:B------:R-:W-:Y:S05]  /*2c90*/  BSYNC B1 ;  /* 0x0000000000017941 */ /* 0x000fea0003800000 */
.L_x_49:
        /* <DEDUP_REMOVED lines=9> */
.L_x_52:
[----:B------:R-:W-:Y:S05]  /*2d30*/  BSYNC B1 ;  /* 0x0000000000017941 */ /* 0x000fea0003800000 */
.L_x_51:
[----:B0----5:R-:W-:Y:S01]  /*2d40*/  HADD2.F32 R42, -RZ, R80.H0_H0 ;  /* 0x20000050ff2a7230 */ /* 0x021fe20000004100 */
[----:B------:R-:W-:Y:S01]  /*2d50*/  ISETP.GT.AND P1, PT, R3, 0x11, P0 ;  /* 0x000000110300780c */ /* 0x000fe20000724270 */
[----:B------:R-:W-:Y:S03]  /*2d60*/  BSSY B1, `(.L_x_53) ;  /* 0x000000a000017945 */ /* 0x000fe60003800000 */
[----:B------:R-:W-:Y:S01]  /*2d70*/  FMUL R43, R42, R59 ;  /* 0x0000003b2a2b7220 */ /* 0x000fe20000400000 */
        /* <DEDUP_REMOVED lines=8> */
.L_x_54:
[----:B------:R-:W-:Y:S05]  /*2e00*/  BSYNC B1 ;  /* 0x0000000000017941 */ /* 0x000fea0003800000 */
.L_x_53:
        /* <DEDUP_REMOVED lines=12> */
.L_x_56:
[----:B------:R-:W-:Y:S05]  /*2ed0*/  BSYNC B1 ;  /* 0x0000000000017941 */ /* 0x000fea0003800000 */
.L_x_55:
        /* <DEDUP_REMOVED lines=9> */
.L_x_58:
[----:B------:R-:W-:Y:S05]  /*2f70*/  BSYNC B1 ;  /* 0x0000000000017941 */ /* 0x000fea0003800000 */
.L_x_57:
        /* <DEDUP_REMOVED lines=9> */
.L_x_60:
[----:B------:R-:W-:Y:S05]  /*3010*/  BSYNC B1 ;  /* 0x0000000000017941 */ /* 0x000fea0003800000 */
.L_x_59:
[----:B0----5:R-:W-:Y:S01]  /*3020*/  HADD2.F32 R42, -RZ, R80.H0_H0 ;  /* 0x20000050ff2a7230 */ /* 0x021fe20000004100 */
[----:B------:R-:W-:Y:S01]  /*3030*/  ISETP.GT.AND P1, PT, R3, 0x19, P0 ;  /* 0x000000190300780c */ /* 0x000fe20000724270 */
[----:B------:R-:W-:Y:S01]  /*3040*/  BSSY B1, `(.L_x_61) ;  /* 0x000000b000017945 */ /* 0x000fe20003800000 */
[----:B------:R-:W-:Y:S02]  /*3050*/  IADD3 R49, P0, R70, 0x80, RZ ;  /* 0x0000008046317810 */ /* 0x000fe40007f1e0ff */
        /* <DEDUP_REMOVED lines=9> */
.L_x_62:
[----:B------:R-:W-:Y:S05]  /*30f0*/  BSYNC B1 ;  /* 0x0000000000017941 */ /* 0x000fea0003800000 */
.L_x_61:
[----:B0-23-5:R-:W-:Y:S01]  /*3100*/  HADD2.F32 R40, -RZ, R80.H0_H0 ;  /* 0x20000050ff287230 */ /* 0x02dfe20000004100 */
[----:B------:R-:W-:Y:S01]  /*3110*/  BSSY B1, `(.L_x_63) ;  /* 0x0000011000017945 */ /* 0x000fe20003800000 */
[----:B------:R-:W-:Y:S01]  /*3120*/  IMAD.X R71, RZ, RZ, R71, P0 ;  /* 0x000000ffff477224 */ /* 0x000fe200000e0647 */
[----:B------:R-:W-:Y:S02]  /*3130*/  ISETP.GT.AND P0, PT, R76, 0x80, PT ;  /* 0x000000804c00780c */ /* 0x000fe40003f04270 */
[----:B------:R-:W-:Y:S01]  /*3140*/  FMUL R40, R40, R59 ;  /* 0x0000003b28287220 */ /* 0x000fe20000400000 */
[----:B------:R-:W-:Y:S01]  /*3150*/  IMAD R42, R71, R14, RZ ;  /* 0x0000000e472a7224 */ /* 0x000fe200078e02ff */
[----:B------:R-:W-:Y:S02]  /*3160*/  ISETP.GT.AND P3, PT, R3, RZ, P0 ;  /* 0x000000ff0300720c */ /* 0x000fe40000764270 */
[----:B------:R-:W-:Y:S01]  /*3170*/  FFMA R55, R55, R58, R40 ;  /* 0x0000003a37377223 */ /* 0x000fe20000000028 */
[----:B------:R-:W-:-:S02]  /*3180*/  IMAD R47, R49, R15, R42 ;  /* 0x0000000f312f7224 */ /* 0x000fc400078e022a */
[----:B------:R-:W-:Y:S02]  /*3190*/  IMAD.WIDE.U32 R40, R49, R14, R10 ;  /* 0x0000000e31287225 */ /* 0x000fe400078e000a */
[----:B------:R-:W-:Y:S02]  /*31a0*/  F2FP.F16.F32.PACK_AB R55, RZ, R55 ;  /* 0x00000037ff37723e */ /* 0x000fe400000000ff */
[----:B------:R-:W-:Y:S01]  /*31b0*/  IMAD.IADD R15, R41, 0x1, R47 ;  /* 0x00000001290f7824 */ /* 0x000fe200078e022f */
[C---:B------:R-:W-:Y:S02]  /*31c0*/  LEA R42, P2, R40.reuse, R6, 0x1 ;  /* 0x00000006282a7211 */ /* 0x040fe400078408ff */
[----:B------:R0:W-:Y:S02]  /*31d0*/  @P1 STG.E.U16 desc[UR38][R78.64+0x32], R55 ;  /* 0x000032374e001986 */ /* 0x0001e4000c101526 */
[----:B------:R-:W-:Y:S01]  /*31e0*/  LEA.HI.X R43, R40, R7, R15, 0x1, P2 ;  /* 0x00000007282b7211 */ /* 0x000fe200010f0c0f */
[----:B------:R-:W-:Y:S01]  /*31f0*/  IMAD.WIDE.U32 R40, R49, R14, R4 ;  /* 0x0000000e31287225 */ /* 0x000fe200078e0004 */
[----:B------:R-:W-:Y:S07]  /*3200*/  @!P3 BRA `(.L_x_64) ;  /* 0x000000000004b947 */ /* 0x000fee0003800000 */
[----:B------:R2:W5:Y:S02]  /*3210*/  LDG.E.LTC128B.U16 R80, desc[UR38][R42.64] ;  /* 0x000000262a507981 */ /* 0x000564000c1e1520 */
.L_x_64:
[----:B------:R-:W-:Y:S05]  /*3220*/  BSYNC B1 ;  /* 0x0000000000017941 */ /* 0x000fea0003800000 */
.L_x_63:
[----:B--2--5:R-:W-:Y:S01]  /*3230*/  HADD2.F32 R42, -RZ, R80.H0_H0 ;  /* 0x20000050ff2a7230 */ /* 0x024fe20000004100 */
[----:B------:R-:W-:Y:S01]  /*3240*/  ISETP.GT.AND P2, PT, R3, 0x1, P0 ;  /* 0x000000010300780c */ /* 0x000fe20000744270 */
[----:B------:R-:W-:Y:S01]  /*3250*/  IMAD.IADD R41, R47, 0x1, R41 ;  /* 0x000000012f297824 */ /* 0x000fe200078e0229 */
[----:B------:R-:W-:Y:S02]  /*3260*/  BSSY B1, `(.L_x_65) ;  /* 0x000000d000017945 */ /* 0x000fe40003800000 */
[----:B------:R-:W-:Y:S01]  /*3270*/  FMUL R15, R42, R59 ;  /* 0x0000003b2a0f7220 */ /* 0x000fe20000400000 */
[----:B------:R-:W-:Y:S01]  /*3280*/  IADD3 R42, P1, R20, R68, RZ ;  /* 0x00000044142a7210 */ /* 0x000fe20007f3e0ff */
[----:B------:R-:W-:-:S04]  /*3290*/  IMAD.WIDE.U32 R44, R23, R8, R40 ;  /* 0x00000008172c7225 */ /* 0x000fc800078e0028 */
[----:B------:R-:W-:Y:S01]  /*32a0*/  FFMA R15, R24, R58, R15 ;  /* 0x0000003a180f7223 */ /* 0x000fe2000000000f */
[----:B------:R-:W-:Y:S01]  /*32b0*/  IMAD.X R43, R21, 0x1, R67, P1 ;  /* 0x00000001152b7824 */ /* 0x000fe200008e0643 */
[----:B------:R-:W-:Y:S01]  /*32c0*/  LEA R40, P4, R44, R6, 0x1 ;  /* 0x000000062c287211 */ /* 0x000fe200078808ff */
[----:B------:R-:W-:Y:S02]  /*32d0*/  IMAD.IADD R24, R9, 0x1, R45 ;  /* 0x0000000109187824 */ /* 0x000fe400078e022d */
[----:B------:R-:W-:-:S03]  /*32e0*/  F2FP.F16.F32.PACK_AB R15, RZ, R15 ;  /* 0x0000000fff0f723e */ /* 0x000fc600000000ff */
[----:B------:R-:W-:Y:S02]  /*32f0*/  LEA.HI.X R41, R44, R7, R24, 0x1, P4 ;  /* 0x000000072c297211 */ /* 0x000fe400020f0c18 */
[----:B------:R2:W-:Y:S01]  /*3300*/  @P3 STG.E.U16 desc[UR38][R42.64], R15 ;  /* 0x0000000f2a003986 */ /* 0x0005e2000c101526 */
[----:B------:R-:W-:Y:S05]  /*3310*/  @!P2 BRA `(.L_x_66) ;  /* 0x000000000004a947 */ /* 0x000fea0003800000 */
[----:B------:R3:W5:Y:S02]  /*3320*/  LDG.E.LTC128B.U16 R80, desc[UR38][R40.64+0x2] ;  /* 0x0000022628507981 */ /* 0x000764000c1e1520 */
.L_x_66:
[----:B------:R-:W-:Y:S05]  /*3330*/  BSYNC B1 ;  /* 0x0000000000017941 */ /* 0x000fea0003800000 */
.L_x_65:
[----:B-----5:R-:W-:Y:S01]  /*3340*/  HADD2.F32 R10, -RZ, R80.H0_H0 ;  /* 0x20000050ff0a7230 */ /* 0x020fe20000004100 */
[----:B------:R-:W-:Y:S01]  /*3350*/  ISETP.GT.AND P1, PT, R76, 0x88, PT ;  /* 0x000000884c00780c */ /* 0x000fe20003f24270 */
[----:B--2---:R-:W-:Y:S01]  /*3360*/  IMAD.WIDE.U32 R14, R49, R14, R72 ;  /* 0x0000000e310e7225 */ /* 0x004fe200078e0048 */
[----:B------:R-:W-:Y:S03]  /*3370*/  BSSY B1, `(.L_x_67) ;  /* 0x0000011000017945 */ /* 0x000fe60003800000 */
[----:B------:R-:W-:Y:S01]  /*3380*/  FMUL R10, R10, R59 ;  /* 0x0000003b0a0a7220 */ /* 0x000fe20000400000 */
[----:B------:R-:W-:Y:S01]  /*3390*/  IMAD.IADD R47, R47, 0x1, R15 ;  /* 0x000000012f2f7824 */ /* 0x000fe200078e020f */
[----:B------:R-:W-:Y:S02]  /*33a0*/  IADD3 R13, P5, R12, R14, RZ ;  /* 0x0000000e0c0d7210 */ /* 0x000fe40007fbe0ff */
[----:B------:R-:W-:Y:S01]  /*33b0*/  FFMA R10, R25, R58, R10 ;  /* 0x0000003a190a7223 */ /* 0x000fe2000000000a */
[----:B------:R-:W-:-:S02]  /*33c0*/  IADD3 R12, P4, R4, R14, RZ ;  /* 0x0000000e040c7210 */ /* 0x000fc40007f9e0ff */
[----:B------:R-:W-:Y:S01]  /*33d0*/  IMAD.X R14, R47, 0x1, R11, P5 ;  /* 0x000000012f0e7824 */ /* 0x000fe200028e060b */
[----:B------:R-:W-:Y:S02]  /*33e0*/  ISETP.GT.AND P3, PT, R3, RZ, P1 ;  /* 0x000000ff0300720c */ /* 0x000fe40000f64270 */
[----:B------:R-:W-:Y:S02]  /*33f0*/  F2FP.F16.F32.PACK_AB R15, RZ, R10 ;  /* 0x0000000aff0f723e */ /* 0x000fe400000000ff */
[----:B------:R-:W-:Y:S02]  /*3400*/  LEA R10, P5, R13, R6, 0x1 ;  /* 0x000000060d0a7211 */ /* 0x000fe400078a08ff */
[----:B------:R-:W-:Y:S01]  /*3410*/  PRMT R24, R15, 0x7610, R24 ;  /* 0x000076100f187816 */ /* 0x000fe20000000018 */
[----:B------:R-:W-:Y:S01]  /*3420*/  @P2 IMAD.MOV.U32 R15, RZ, RZ, R43 ;  /* 0x000000ffff0f2224 */ /* 0x000fe200078e002b */
[----:B------:R-:W-:Y:S01]  /*3430*/  LEA.HI.X R11, R13, R7, R14, 0x1, P5 ;  /* 0x000000070d0b7211 */ /* 0x000fe200028f0c0e */
[----:B------:R-:W-:-:S05]  /*3440*/  @P2 IMAD.MOV.U32 R14, RZ, RZ, R42 ;  /* 0x000000ffff0e2224 */ /* 0x000fca00078e002a */
[----:B------:R2:W-:Y:S01]  /*3450*/  @P2 STG.E.U16 desc[UR38][R14.64+0x2], R24 ;  /* 0x000002180e002986 */ /* 0x0005e2000c101526 */
[----:B------:R-:W-:Y:S05]  /*3460*/  @!P3 BRA `(.L_x_68) ;  /* 0x000000000004b947 */ /* 0x000fea0003800000 */
[----:B------:R0:W5:Y:S02]  /*3470*/  LDG.E.LTC128B.U16 R80, desc[UR38][R10.64] ;  /* 0x000000260a507981 */ /* 0x000164000c1e1520 */
.L_x_68:
[----:B------:R-:W-:Y:S05]  /*3480*/  BSYNC B1 ;  /* 0x0000000000017941 */ /* 0x000fea0003800000 */
.L_x_67:
[----:B-----5:R-:W-:Y:S01]  /*3490*/  HADD2.F32 R4, -RZ, R80.H0_H0 ;  /* 0x20000050ff047230 */ /* 0x020fe20000004100 */
[----:B------:R-:W-:Y:S01]  /*34a0*/  ISETP.GT.AND P2, PT, R3, 0x1, P1 ;  /* 0x000000010300780c */ /* 0x000fe20000f44270 */
[----:B------:R-:W-:Y:S01]  /*34b0*/  IMAD.X R13, R5, 0x1, R47, P4 ;  /* 0x00000001050d7824 */ /* 0x000fe200020e062f */
[----:B------:R-:W-:Y:S02]  /*34c0*/  BSSY B1, `(.L_x_69) ;  /* 0x000000d000017945 */ /* 0x000fe40003800000 */
[----:B------:R-:W-:Y:S01]  /*34d0*/  FMUL R5, R4, R59 ;  /* 0x0000003b04057220 */ /* 0x000fe20000400000 */
[----:B------:R-:W-:Y:S01]  /*34e0*/  IADD3 R4, P4, R42, R77, RZ ;  /* 0x0000004d2a047210 */ /* 0x000fe20007f9e0ff */
[----:B0-----:R-:W-:-:S04]  /*34f0*/  IMAD.WIDE.U32 R10, R23, R8, R12 ;  /* 0x00000008170a7225 */ /* 0x001fc800078e000c */
[----:B------:R-:W-:Y:S01]  /*3500*/  FFMA R5, R26, R58, R5 ;  /* 0x0000003a1a057223 */ /* 0x000fe20000000005 */
[----:B------:R-:W-:Y:S01]  /*3510*/  IMAD.IADD R9, R9, 0x1, R11 ;  /* 0x0000000109097824 */ /* 0x000fe200078e020b */
[----:B------:R-:W-:-:S03]  /*3520*/  LEA R6, P5, R10, R6, 0x1 ;  /* 0x000000060a067211 */ /* 0x000fc600078a08ff */
[----:B------:R-:W-:Y:S01]  /*3530*/  F2FP.F16.F32.PACK_AB R8, RZ, R5 ;  /* 0x00000005ff08723e */ /* 0x000fe200000000ff */
[----:B------:R-:W-:Y:S01]  /*3540*/  IMAD.X R5, R43, 0x1, R81, P4 ;  /* 0x000000012b057824 */ /* 0x000fe200020e0651 */
[----:B------:R-:W-:-:S04]  /*3550*/  LEA.HI.X R7, R10, R7, R9, 0x1, P5 ;  /* 0x000000070a077211 */ /* 0x000fc800028f0c09 */
[----:B------:R0:W-:Y:S01]  /*3560*/  @P3 STG.E.U16 desc[UR38][R4.64], R8 ;  /* 0x0000000804003986 */ /* 0x0001e2000c101526 */
[----:B------:R-:W-:Y:S05]  /*3570*/  @!P2 BRA `(.L_x_70) ;  /* 0x000000000004a947 */ /* 0x000fea0003800000 */
[----:B------:R0:W5:Y:S02]  /*3580*/  LDG.E.LTC128B.U16 R80, desc[UR38][R6.64+0x2] ;  /* 0x0000022606507981 */ /* 0x000164000c1e1520 */
.L_x_70:
[----:B------:R-:W-:Y:S05]  /*3590*/  BSYNC B1 ;  /* 0x0000000000017941 */ /* 0x000fea0003800000 */
.L_x_69:
        /* <DEDUP_REMOVED lines=9> */
.L_x_72:
[----:B------:R-:W-:Y:S05]  /*3630*/  BSYNC B1 ;  /* 0x0000000000017941 */ /* 0x000fea0003800000 */
.L_x_71:
[----:B0----5:R-:W-:Y:S01]  /*3640*/  HADD2.F32 R4, -RZ, R80.H0_H0 ;  /* 0x20000050ff047230 */ /* 0x021fe20000004100 */
[----:B------:R-:W-:Y:S01]  /*3650*/  ISETP.GT.AND P2, PT, R3, 0x9, P0 ;  /* 0x000000090300780c */ /* 0x000fe20000744270 */
[----:B------:R-:W-:Y:S01]  /*3660*/  IMAD.MOV.U32 R8, RZ, RZ, R42 ;  /* 0x000000ffff087224 */ /* 0x000fe200078e002a */
[----:B------:R-:W-:Y:S01]  /*3670*/  BSSY B1, `(.L_x_73) ;  /* 0x0000008000017945 */ /* 0x000fe20003800000 */
[----:B------:R-:W-:Y:S02]  /*3680*/  IMAD.MOV.U32 R9, RZ, RZ, R43 ;  /* 0x000000ffff097224 */ /* 0x000fe400078e002b */
[----:B------:R-:W-:-:S04]  /*3690*/  FMUL R5, R4, R59 ;  /* 0x0000003b04057220 */ /* 0x000fc80000400000 */
[----:B------:R-:W-:-:S05]  /*36a0*/  FFMA R5, R28, R58, R5 ;  /* 0x0000003a1c057223 */ /* 0x000fca0000000005 */
[----:B------:R-:W-:-:S05]  /*36b0*/  F2FP.F16.F32.PACK_AB R5, RZ, R5 ;  /* 0x00000005ff05723e */ /* 0x000fca00000000ff */
[----:B------:R0:W-:Y:S01]  /*36c0*/  @P3 STG.E.U16 desc[UR38][R8.64+0x10], R5 ;  /* 0x0000100508003986 */ /* 0x0001e2000c101526 */
[----:B------:R-:W-:Y:S05]  /*36d0*/  @!P2 BRA `(.L_x_74) ;  /* 0x000000000004a947 */ /* 0x000fea0003800000 */
[----:B------:R0:W5:Y:S02]  /*36e0*/  LDG.E.LTC128B.U16 R80, desc[UR38][R40.64+0x12] ;  /* 0x0000122628507981 */ /* 0x000164000c1e1520 */
.L_x_74:
[----:B------:R-:W-:Y:S05]  /*36f0*/  BSYNC B1 ;  /* 0x0000000000017941 */ /* 0x000fea0003800000 */
.L_x_73:
        /* <DEDUP_REMOVED lines=9> */
.L_x_76:
[----:B------:R-:W-:Y:S05]  /*3790*/  BSYNC B1 ;  /* 0x0000000000017941 */ /* 0x000fea0003800000 */
.L_x_75:
[----:B0----5:R-:W-:Y:S01]  /*37a0*/  HADD2.F32 R4, -RZ, R80.H0_H0 ;  /* 0x20000050ff047230 */ /* 0x021fe20000004100 */
[----:B------:R-:W-:Y:S01]  /*37b0*/  ISETP.GT.AND P2, PT, R3, 0x9, P1 ;  /* 0x000000090300780c */ /* 0x000fe20000f44270 */
[----:B------:R-:W-:Y:S03]  /*37c0*/  BSSY B1, `(.L_x_77) ;  /* 0x0000009000017945 */ /* 0x000fe60003800000 */
[----:B------:R-:W-:Y:S01]  /*37d0*/  FMUL R5, R4, R59 ;  /* 0x0000003b04057220 */ /* 0x000fe20000400000 */
[----:B------:R-:W-:-:S03]  /*37e0*/  IADD3 R4, P3, R77, R42, RZ ;  /* 0x0000002a4d047210 */ /* 0x000fc60007f7e0ff */
[----:B------:R-:W-:-:S05]  /*37f0*/  FFMA R5, R30, R58, R5 ;  /* 0x0000003a1e057223 */ /* 0x000fca0000000005 */
[----:B------:R-:W-:Y:S01]  /*3800*/  F2FP.F16.F32.PACK_AB R10, RZ, R5 ;  /* 0x00000005ff0a723e */ /* 0x000fe200000000ff */
[----:B------:R-:W-:-:S05]  /*3810*/  IMAD.X R5, R81, 0x1, R43, P3 ;  /* 0x0000000151057824 */ /* 0x000fca00018e062b */
[----:B------:R0:W-:Y:S01]  /*3820*/  @P4 STG.E.U16 desc[UR38][R4.64+0x10], R10 ;  /* 0x0000100a04004986 */ /* 0x0001e2000c101526 */
[----:B------:R-:W-:Y:S05]  /*3830*/  @!P2 BRA `(.L_x_78) ;  /* 0x000000000004a947 */ /* 0x000fea0003800000 */
[----:B------:R0:W5:Y:S02]  /*3840*/  LDG.E.LTC128B.U16 R80, desc[UR38][R6.64+0x12] ;  /* 0x0000122606507981 */ /* 0x000164000c1e1520 */
.L_x_78:
[----:B------:R-:W-:Y:S05]  /*3850*/  BSYNC B1 ;  /* 0x0000000000017941 */ /* 0x000fea0003800000 */
.L_x_77:
[----:B0----5:R-:W-:Y:S01]  /*3860*/  HADD2.F32 R4, -RZ, R80.H0_H0 ;  /* 0x20000050ff047230 */ /* 0x021fe20000004100 */
[----:B------:R-:W-:Y:S01]  /*3870*/  ISETP.GT.AND P3, PT, R3, 0x10, P0 ;  /* 0x000000100300780c */ /* 0x000fe20000764270 */
[----:B------:R-:W-:Y:S03]  /*3880*/  BSSY B1, `(.L_x_79) ;  /* 0x0000009000017945 */ /* 0x000fe60003800000 */
[----:B------:R-:W-:-:S04]  /*3890*/  FMUL R4, R4, R59 ;  /* 0x0000003b04047220 */ /* 0x000fc80000400000 */
[----:B------:R-:W-:Y:S01]  /*38a0*/  FFMA R31, R31, R58, R4 ;  /* 0x0000003a1f1f7223 */ /* 0x000fe20000000004 */
[----:B------:R-:W-:-:S04]  /*38b0*/  IADD3 R4, P4, P5, R77, R20, R68 ;  /* 0x000000144d047210 */ /* 0x000fc80007d9e044 */
[----:B------:R-:W-:Y:S02]  /*38c0*/  F2FP.F16.F32.PACK_AB R31, RZ, R31 ;  /* 0x0000001fff1f723e */ /* 0x000fe400000000ff */
[----:B------:R-:W-:-:S05]  /*38d0*/  IADD3.X R5, R81, R21, R67, P4, P5 ;  /* 0x0000001551057210 */ /* 0x000fca00027ea443 */
[----:B------:R0:W-:Y:S01]  /*38e0*/  @P2 STG.E.U16 desc[UR38][R4.64+0x12], R31 ;  /* 0x0000121f04002986 */ /* 0x0001e2000c101526 */
[----:B------:R-:W-:Y:S05]  /*38f0*/  @!P3 BRA `(.L_x_80) ;  /* 0x000000000004b947 */ /* 0x000fea0003800000 */
[----:B------:R0:W5:Y:S02]  /*3900*/  LDG.E.LTC128B.U16 R80, desc[UR38][R40.64+0x20] ;  /* 0x0000202628507981 */ /* 0x000164000c1e1520 */
.L_x_80:
[----:B------:R-:W-:Y:S05]  /*3910*/  BSYNC B1 ;  /* 0x0000000000017941 */ /* 0x000fea0003800000 */
.L_x_79:
        /* <DEDUP_REMOVED lines=9> */
.L_x_82:
[----:B------:R-:W-:Y:S05]  /*39b0*/  BSYNC B1 ;  /* 0x0000000000017941 */ /* 0x000fea0003800000 */
.L_x_81:
        /* <DEDUP_REMOVED lines=9> */
.L_x_84:
[----:B------:R-:W-:Y:S05]  /*3a50*/  BSYNC B1 ;  /* 0x0000000000017941 */ /* 0x000fea0003800000 */
.L_x_83:
        /* <DEDUP_REMOVED lines=9> */
.L_x_86:
[----:B------:R-:W-:Y:S05]  /*3af0*/  BSYNC B1 ;  /* 0x0000000000017941 */ /* 0x000fea0003800000 */
.L_x_85:
        /* <DEDUP_REMOVED lines=9> */
.L_x_88:
[----:B------:R-:W-:Y:S05]  /*3b90*/  BSYNC B1 ;  /* 0x0000000000017941 */ /* 0x000fea0003800000 */
.L_x_87:
        /* <DEDUP_REMOVED lines=9> */
.L_x_90:
[----:B------:R-:W-:Y:S05]  /*3c30*/  BSYNC B1 ;  /* 0x0000000000017941 */ /* 0x000fea0003800000 */
.L_x_89:
        /* <DEDUP_REMOVED lines=9> */
.L_x_92:
[----:B------:R-:W-:Y:S05]  /*3cd0*/  BSYNC B1 ;  /* 0x0000000000017941 */ /* 0x000fea0003800000 */
.L_x_91:
        /* <DEDUP_REMOVED lines=9> */
.L_x_94:
[----:B------:R-:W-:Y:S05]  /*3d70*/  BSYNC B1 ;  /* 0x0000000000017941 */ /* 0x000fea0003800000 */
.L_x_93:
[----:B------:R-:W-:Y:S05]  /*3d80*/  @!P1 BRA `(.L_x_95) ;  /* 0x0000000800a89947 */ /* 0x000fea0003800000 */
[----:B-----5:R-:W-:-:S05]  /*3d90*/  HADD2.F32 R80, -RZ, R80.H0_H0 ;  /* 0x20000050ff507230 */ /* 0x020fca0000004100 */
[----:B------:R-:W-:-:S04]  /*3da0*/  FMUL R80, R80, R59 ;  /* 0x0000003b50507220 */ /* 0x000fc80000400000 */
[----:B------:R-:W-:-:S05]  /*3db0*/  FFMA R80, R39, R58, R80 ;  /* 0x0000003a27507223 */ /* 0x000fca0000000050 */
[----:B------:R-:W-:-:S05]  /*3dc0*/  F2FP.F16.F32.PACK_AB R80, RZ, R80 ;  /* 0x00000050ff50723e */ /* 0x000fca00000000ff */
[----:B------:R0:W-:Y:S01]  /*3dd0*/  STG.E.U16 desc[UR38][R4.64+0x32], R80 ;  /* 0x0000325004007986 */ /* 0x0001e2000c101526 */
[----:B------:R-:W-:Y:S05]  /*3de0*/  BRA `(.L_x_95) ;  /* 0x0000000800907947 */ /* 0x000fea0003800000 */
.L_x_34:
[----:B------:R-:W-:Y:S01]  /*3df0*/  ULDC.64 UR4, c[0x0][0x5c0] ;  /* 0x0001700000047ab9 */ /* 0x000fe20000000a00 */
[----:B------:R-:W-:Y:S01]  /*3e00*/  ISETP.GT.AND P5, PT, R3, 0x1, P3 ;  /* 0x000000010300780c */ /* 0x000fe20001fa4270 */
[-C--:B------:R-:W-:Y:S01]  /*3e10*/  FMUL R40, R40, R58.reuse ;  /* 0x0000003a28287220 */ /* 0x080fe20000400000 */
[----:B------:R-:W-:Y:S01]  /*3e20*/  LEA R4, P1, R80, UR4, 0x1 ;  /* 0x0000000450047c11 */ /* 0x000fe2000f8208ff */
[-C--:B------:R-:W-:Y:S01]  /*3e30*/  FMUL R41, R41, R58.reuse ;  /* 0x0000003a29297220 */ /* 0x080fe20000400000 */
[C---:B------:R-:W-:Y:S01]  /*3e40*/  IMAD.SHL.U32 R21, R60.reuse, 0x2, RZ ;  /* 0x000000023c157824 */ /* 0x040fe200078e00ff */
[----:B------:R-:W-:Y:S01]  /*3e50*/  SHF.L.U64.HI R15, R60, 0x1, R61 ;  /* 0x000000013c0f7819 */ /* 0x000fe2000001023d */
[-C--:B------:R-:W-:Y:S01]  /*3e60*/  FMUL R42, R42, R58.reuse ;  /* 0x0000003a2a2a7220 */ /* 0x080fe20000400000 */
[----:B------:R-:W-:Y:S01]  /*3e70*/  LEA.HI.X R5, R80, UR5, R83, 0x1, P1 ;  /* 0x0000000550057c11 */ /* 0x000fe200088f0c53 */
[-C--:B------:R-:W-:Y:S01]  /*3e80*/  FMUL R43, R43, R58.reuse ;  /* 0x0000003a2b2b7220 */ /* 0x080fe20000400000 */
[----:B------:R-:W-:Y:S01]  /*3e90*/  ISETP.GT.AND P1, PT, R76, 0x8, PT ;  /* 0x000000084c00780c */ /* 0x000fe20003f24270 */
[----:B------:R-:W-:Y:S01]  /*3ea0*/  FMUL R44, R44, R58 ;  /* 0x0000003a2c2c7220 */ /* 0x000fe20000400000 */
[----:B------:R-:W-:Y:S01]  /*3eb0*/  F2FP.F16.F32.PACK_AB R40, RZ, R40 ;  /* 0x00000028ff28723e */ /* 0x000fe200000000ff */
[-C--:B------:R-:W-:Y:S01]  /*3ec0*/  FMUL R45, R45, R58.reuse ;  /* 0x0000003a2d2d7220 */ /* 0x080fe20000400000 */
[----:B------:R-:W-:Y:S01]  /*3ed0*/  F2FP.F16.F32.PACK_AB R41, RZ, R41 ;  /* 0x00000029ff29723e */ /* 0x000fe200000000ff */
[----:B------:R-:W-:Y:S01]  /*3ee0*/  FMUL R46, R46, R58 ;  /* 0x0000003a2e2e7220 */ /* 0x000fe20000400000 */
[----:B------:R-:W-:Y:S01]  /*3ef0*/  IADD3 R6, P4, R21, R4, RZ ;  /* 0x0000000415067210 */ /* 0x000fe20007f9e0ff */
[----:B------:R-:W-:Y:S01]  /*3f00*/  @P0 STG.E.U16 desc[UR38][R4.64], R40 ;  /* 0x0000002804000986 */ /* 0x000fe2000c101526 */
[----:B------:R-:W-:Y:S01]  /*3f10*/  ISETP.GT.AND P2, PT, R3, RZ, P1 ;  /* 0x000000ff0300720c */ /* 0x000fe20000f44270 */
[-C--:B------:R-:W-:Y:S01]  /*3f20*/  FMUL R47, R47, R58.reuse ;  /* 0x0000003a2f2f7220 */ /* 0x080fe20000400000 */
[----:B------:R-:W-:Y:S01]  /*3f30*/  ISETP.GT.AND P0, PT, R3, 0x1, P1 ;  /* 0x000000010300780c */ /* 0x000fe20000f04270 */
[----:B------:R-:W-:Y:S01]  /*3f40*/  @P5 STG.E.U16 desc[UR38][R4.64+0x2], R41 ;  /* 0x0000022904005986 */ /* 0x000fe2000c101526 */
[----:B------:R-:W-:Y:S01]  /*3f50*/  IMAD.X R7, R15, 0x1, R5, P4 ;  /* 0x000000010f077824 */ /* 0x000fe200020e0605 */
[C---:B------:R-:W-:Y:S01]  /*3f60*/  ISETP.GT.AND P4, PT, R3.reuse, 0x8, P3 ;  /* 0x000000080300780c */ /* 0x040fe20001f84270 */
[-C--:B------:R-:W-:Y:S01]  /*3f70*/  FMUL R48, R48, R58.reuse ;  /* 0x0000003a30307220 */ /* 0x080fe20000400000 */
[----:B------:R-:W-:Y:S01]  /*3f80*/  ISETP.GT.AND P5, PT, R3, 0x9, P3 ;  /* 0x000000090300780c */ /* 0x000fe20001fa4270 */
[----:B------:R-:W-:Y:S01]  /*3f90*/  FMUL R49, R49, R58 ;  /* 0x0000003a31317220 */ /* 0x000fe20000400000 */
[----:B------:R-:W-:Y:S01]  /*3fa0*/  F2FP.F16.F32.PACK_AB R42, RZ, R42 ;  /* 0x0000002aff2a723e */ /* 0x000fe200000000ff */
[-C--:B------:R-:W-:Y:S01]  /*3fb0*/  FMUL R50, R50, R58.reuse ;  /* 0x0000003a32327220 */ /* 0x080fe20000400000 */
[----:B------:R-:W-:Y:S01]  /*3fc0*/  F2FP.F16.F32.PACK_AB R43, RZ, R43 ;  /* 0x0000002bff2b723e */ /* 0x000fe200000000ff */
[----:B------:R-:W-:Y:S01]  /*3fd0*/  FMUL R51, R51, R58 ;  /* 0x0000003a33337220 */ /* 0x000fe20000400000 */
[----:B------:R-:W-:Y:S01]  /*3fe0*/  F2FP.F16.F32.PACK_AB R44, RZ, R44 ;  /* 0x0000002cff2c723e */ /* 0x000fe200000000ff */
[----:B------:R-:W-:Y:S01]  /*3ff0*/  @P2 STG.E.U16 desc[UR38][R6.64], R42 ;  /* 0x0000002a06002986 */ /* 0x000fe2000c101526 */
[----:B------:R-:W-:Y:S01]  /*4000*/  F2FP.F16.F32.PACK_AB R45, RZ, R45 ;  /* 0x0000002dff2d723e */ /* 0x000fe200000000ff */
[-C--:B------:R-:W-:Y:S01]  /*4010*/  FMUL R53, R53, R58.reuse ;  /* 0x0000003a35357220 */ /* 0x080fe20000400000 */
[C---:B------:R-:W-:Y:S01]  /*4020*/  ISETP.GT.AND P2, PT, R3.reuse, 0x8, P1 ;  /* 0x000000080300780c */ /* 0x040fe20000f44270 */
[----:B------:R-:W-:Y:S01]  /*4030*/  @P0 STG.E.U16 desc[UR38][R6.64+0x2], R43 ;  /* 0x0000022b06000986 */ /* 0x000fe2000c101526 */
[C---:B------:R-:W-:Y:S01]  /*4040*/  ISETP.GT.AND P0, PT, R3.reuse, 0x9, P1 ;  /* 0x000000090300780c */ /* 0x040fe20000f04270 */
[----:B------:R-:W-:Y:S01]  /*4050*/  FMUL R52, R52, R58 ;  /* 0x0000003a34347220 */ /* 0x000fe20000400000 */
[----:B------:R-:W-:Y:S01]  /*4060*/  F2FP.F16.F32.PACK_AB R46, RZ, R46 ;  /* 0x0000002eff2e723e */ /* 0x000fe200000000ff */
[----:B------:R-:W-:Y:S01]  /*4070*/  @P4 STG.E.U16 desc[UR38][R4.64+0x10], R44 ;  /* 0x0000102c04004986 */ /* 0x000fe2000c101526 */
[C---:B------:R-:W-:Y:S01]  /*4080*/  ISETP.GT.AND P4, PT, R3.reuse, 0x10, P3 ;  /* 0x000000100300780c */ /* 0x040fe20001f84270 */
[-C--:B------:R-:W-:Y:S01]  /*4090*/  FMUL R54, R54, R58.reuse ;  /* 0x0000003a36367220 */ /* 0x080fe20000400000 */
[----:B------:R-:W-:Y:S01]  /*40a0*/  F2FP.F16.F32.PACK_AB R47, RZ, R47 ;  /* 0x0000002fff2f723e */ /* 0x000fe200000000ff */
[----:B------:R-:W-:Y:S01]  /*40b0*/  @P5 STG.E.U16 desc[UR38][R4.64+0x12], R45 ;  /* 0x0000122d04005986 */ /* 0x000fe2000c101526 */
[----:B------:R-:W-:Y:S01]  /*40c0*/  ISETP.GT.AND P5, PT, R3, 0x11, P3 ;  /* 0x000000110300780c */ /* 0x000fe20001fa4270 */
[----:B------:R-:W-:Y:S01]  /*40d0*/  FMUL R55, R55, R58 ;  /* 0x0000003a37377220 */ /* 0x000fe20000400000 */
[----:B------:R-:W-:Y:S01]  /*40e0*/  F2FP.F16.F32.PACK_AB R48, RZ, R48 ;  /* 0x00000030ff30723e */ /* 0x000fe200000000ff */
[----:B------:R-:W-:Y:S01]  /*40f0*/  @P2 STG.E.U16 desc[UR38][R6.64+0x10], R46 ;  /* 0x0000102e06002986 */ /* 0x000fe2000c101526 */
[----:B------:R-:W-:Y:S01]  /*4100*/  F2FP.F16.F32.PACK_AB R49, RZ, R49 ;  /* 0x00000031ff31723e */ /* 0x000fe200000000ff */
[----:B------:R-:W-:Y:S01]  /*4110*/  FMUL R24, R24, R58 ;  /* 0x0000003a18187220 */ /* 0x000fe20000400000 */
[----:B------:R-:W-:Y:S01]  /*4120*/  ISETP.GT.AND P2, PT, R3, 0x10, P1 ;  /* 0x000000100300780c */ /* 0x000fe20000f44270 */
[----:B------:R-:W-:Y:S01]  /*4130*/  @P0 STG.E.U16 desc[UR38][R6.64+0x12], R47 ;  /* 0x0000122f06000986 */ /* 0x000fe2000c101526 */
[----:B------:R-:W-:Y:S01]  /*4140*/  F2FP.F16.F32.PACK_AB R50, RZ, R50 ;  /* 0x00000032ff32723e */ /* 0x000fe200000000ff */
[----:B------:R-:W-:Y:S01]  /*4150*/  IMAD R9, R13, 0xf0, RZ ;  /* 0x000000f00d097824 */ /* 0x000fe200078e02ff */
[----:B------:R-:W-:Y:S01]  /*4160*/  F2FP.F16.F32.PACK_AB R51, RZ, R51 ;  /* 0x00000033ff33723e */ /* 0x000fe200000000ff */
[----:B------:R-:W-:Y:S01]  /*4170*/  @P4 STG.E.U16 desc[UR38][R4.64+0x20], R48 ;  /* 0x0000203004004986 */ /* 0x000fe2000c101526 */
[C---:B------:R-:W-:Y:S01]  /*4180*/  ISETP.GT.AND P4, PT, R3.reuse, 0x11, P1 ;  /* 0x000000110300780c */ /* 0x040fe20000f84270 */
[----:B------:R-:W-:Y:S01]  /*4190*/  IMAD.WIDE.U32 R10, R12, 0xf0, R6 ;  /* 0x000000f00c0a7825 */ /* 0x000fe200078e0006 */
[----:B------:R-:W-:Y:S01]  /*41a0*/  F2FP.F16.F32.PACK_AB R53, RZ, R53 ;  /* 0x00000035ff35723e */ /* 0x000fe200000000ff */
[----:B------:R-:W-:Y:S01]  /*41b0*/  @P5 STG.E.U16 desc[UR38][R4.64+0x22], R49 ;  /* 0x0000223104005986 */ /* 0x000fe2000c101526 */
[----:B------:R-:W-:Y:S01]  /*41c0*/  ISETP.GT.AND P5, PT, R3, 0x18, P3 ;  /* 0x000000180300780c */ /* 0x000fe20001fa4270 */
[-C--:B------:R-:W-:Y:S01]  /*41d0*/  FMUL R25, R25, R58.reuse ;  /* 0x0000003a19197220 */ /* 0x080fe20000400000 */
[----:B------:R-:W-:Y:S01]  /*41e0*/  ISETP.GT.AND P3, PT, R3, 0x19, P3 ;  /* 0x000000190300780c */ /* 0x000fe20001f64270 */
[----:B------:R-:W-:Y:S01]  /*41f0*/  @P2 STG.E.U16 desc[UR38][R6.64+0x20], R50 ;  /* 0x0000203206002986 */ /* 0x000fe2000c101526 */
[----:B------:R-:W-:Y:S01]  /*4200*/  ISETP.GT.AND P2, PT, R76, 0x80, PT ;  /* 0x000000804c00780c */ /* 0x000fe20003f44270 */
[----:B------:R-:W-:Y:S01]  /*4210*/  FMUL R26, R26, R58 ;  /* 0x0000003a1a1a7220 */ /* 0x000fe20000400000 */
[----:B------:R-:W-:Y:S01]  /*4220*/  F2FP.F16.F32.PACK_AB R52, RZ, R52 ;  /* 0x00000034ff34723e */ /* 0x000fe200000000ff */
[----:B------:R-:W-:Y:S01]  /*4230*/  FMUL R27, R27, R58 ;  /* 0x0000003a1b1b7220 */ /* 0x000fe20000400000 */
[----:B------:R-:W-:Y:S01]  /*4240*/  F2FP.F16.F32.PACK_AB R54, RZ, R54 ;  /* 0x00000036ff36723e */ /* 0x000fe200000000ff */
[----:B------:R-:W-:Y:S01]  /*4250*/  @P4 STG.E.U16 desc[UR38][R6.64+0x22], R51 ;  /* 0x0000223306004986 */ /* 0x000fe2000c101526 */
[C---:B------:R-:W-:Y:S01]  /*4260*/  ISETP.GT.AND P4, PT, R3.reuse, 0x18, P1 ;  /* 0x000000180300780c */ /* 0x040fe20000f84270 */
[-C--:B------:R-:W-:Y:S01]  /*4270*/  FMUL R28, R28, R58.reuse ;  /* 0x0000003a1c1c7220 */ /* 0x080fe20000400000 */
[C---:B------:R-:W-:Y:S01]  /*4280*/  ISETP.GT.AND P1, PT, R3.reuse, 0x19, P1 ;  /* 0x000000190300780c */ /* 0x040fe20000f24270 */
[----:B------:R-:W-:Y:S01]  /*4290*/  @P5 STG.E.U16 desc[UR38][R4.64+0x30], R52 ;  /* 0x0000303404005986 */ /* 0x000fe2000c101526 */
[----:B------:R-:W-:Y:S01]  /*42a0*/  ISETP.GT.AND P5, PT, R3, 0x1, P2 ;  /* 0x000000010300780c */ /* 0x000fe200017a4270 */
[-C--:B------:R-:W-:Y:S01]  /*42b0*/  FMUL R29, R29, R58.reuse ;  /* 0x0000003a1d1d7220 */ /* 0x080fe20000400000 */
[----:B------:R-:W-:Y:S01]  /*42c0*/  F2FP.F16.F32.PACK_AB R55, RZ, R55 ;  /* 0x00000037ff37723e */ /* 0x000fe200000000ff */
[----:B------:R0:W-:Y:S01]  /*42d0*/  @P3 STG.E.U16 desc[UR38][R4.64+0x32], R53 ;  /* 0x0000323504003986 */ /* 0x0001e2000c101526 */
[----:B------:R-:W-:Y:S01]  /*42e0*/  ISETP.GT.AND P3, PT, R3, RZ, P2 ;  /* 0x000000ff0300720c */ /* 0x000fe20001764270 */
[----:B------:R-:W-:Y:S01]  /*42f0*/  FMUL R30, R30, R58 ;  /* 0x0000003a1e1e7220 */ /* 0x000fe20000400000 */
[----:B------:R-:W-:Y:S01]  /*4300*/  F2FP.F16.F32.PACK_AB R24, RZ, R24 ;  /* 0x00000018ff18723e */ /* 0x000fe200000000ff */
[-C--:B------:R-:W-:Y:S01]  /*4310*/  FMUL R31, R31, R58.reuse ;  /* 0x0000003a1f1f7220 */ /* 0x080fe20000400000 */
[----:B------:R-:W-:Y:S01]  /*4320*/  ISETP.GT.AND P0, PT, R76, 0x88, PT ;  /* 0x000000884c00780c */ /* 0x000fe20003f04270 */
[----:B------:R-:W-:Y:S01]  /*4330*/  @P4 STG.E.U16 desc[UR38][R6.64+0x30], R54 ;  /* 0x0000303606004986 */ /* 0x000fe2000c101526 */
[----:B------:R-:W-:Y:S01]  /*4340*/  F2FP.F16.F32.PACK_AB R25, RZ, R25 ;  /* 0x00000019ff19723e */ /* 0x000fe200000000ff */
[----:B------:R-:W-:Y:S01]  /*4350*/  FMUL R32, R32, R58 ;  /* 0x0000003a20207220 */ /* 0x000fe20000400000 */
[C---:B------:R-:W-:Y:S01]  /*4360*/  ISETP.GT.AND P4, PT, R3.reuse, 0x8, P2 ;  /* 0x000000080300780c */ /* 0x040fe20001784270 */
[----:B------:R1:W-:Y:S01]  /*4370*/  @P1 STG.E.U16 desc[UR38][R6.64+0x32], R55 ;  /* 0x0000323706001986 */ /* 0x0003e2000c101526 */
[----:B------:R-:W-:Y:S01]  /*4380*/  ISETP.GT.AND P1, PT, R3, RZ, P0 ;  /* 0x000000ff0300720c */ /* 0x000fe20000724270 */
[----:B0-----:R-:W-:Y:S01]  /*4390*/  IMAD.IADD R5, R11, 0x1, R9 ;  /* 0x000000010b057824 */ /* 0x001fe200078e0209 */
[----:B------:R-:W-:Y:S01]  /*43a0*/  F2FP.F16.F32.PACK_AB R26, RZ, R26 ;  /* 0x0000001aff1a723e */ /* 0x000fe200000000ff */
[--C-:B------:R-:W-:Y:S01]  /*43b0*/  @P3 IMAD.MOV.U32 R4, RZ, RZ, R10.reuse ;  /* 0x000000ffff043224 */ /* 0x100fe200078e000a */
[----:B------:R-:W-:Y:S01]  /*43c0*/  F2FP.F16.F32.PACK_AB R27, RZ, R27 ;  /* 0x0000001bff1b723e */ /* 0x000fe200000000ff */
[----:B------:R-:W-:Y:S01]  /*43d0*/  FMUL R33, R33, R58 ;  /* 0x0000003a21217220 */ /* 0x000fe20000400000 */
[----:B------:R-:W-:Y:S01]  /*43e0*/  F2FP.F16.F32.PACK_AB R28, RZ, R28 ;  /* 0x0000001cff1c723e */ /* 0x000fe200000000ff */
[-C--:B------:R-:W-:Y:S01]  /*43f0*/  FMUL R34, R34, R58.reuse ;  /* 0x0000003a22227220 */ /* 0x080fe20000400000 */
[----:B------:R0:W-:Y:S01]  /*4400*/  @P3 STG.E.U16 desc[UR38][R4.64], R24 ;  /* 0x0000001804003986 */ /* 0x0001e2000c101526 */
[----:B------:R-:W-:Y:S01]  /*4410*/  ISETP.GT.AND P3, PT, R3, 0x1, P0 ;  /* 0x000000010300780c */ /* 0x000fe20000764270 */
[----:B------:R-:W-:Y:S01]  /*4420*/  FMUL R35, R35, R58 ;  /* 0x0000003a23237220 */ /* 0x000fe20000400000 */
[----:B-1----:R-:W-:Y:S01]  /*4430*/  IMAD.IADD R7, R9, 0x1, R11 ;  /* 0x0000000109077824 */ /* 0x002fe200078e020b */
[----:B------:R-:W-:Y:S01]  /*4440*/  F2FP.F16.F32.PACK_AB R29, RZ, R29 ;  /* 0x0000001dff1d723e */ /* 0x000fe200000000ff */
[--C-:B------:R-:W-:Y:S01]  /*4450*/  @P4 IMAD.MOV.U32 R6, RZ, RZ, R10.reuse ;  /* 0x000000ffff064224 */ /* 0x100fe200078e000a */
[----:B------:R-:W-:Y:S01]  /*4460*/  F2FP.F16.F32.PACK_AB R30, RZ, R30 ;  /* 0x0000001eff1e723e */ /* 0x000fe200000000ff */
[-C--:B------:R-:W-:Y:S01]  /*4470*/  FMUL R36, R36, R58.reuse ;  /* 0x0000003a24247220 */ /* 0x080fe20000400000 */
[----:B------:R-:W-:Y:S01]  /*4480*/  F2FP.F16.F32.PACK_AB R31, RZ, R31 ;  /* 0x0000001fff1f723e */ /* 0x000fe200000000ff */
[----:B------:R-:W-:Y:S01]  /*4490*/  FMUL R37, R37, R58 ;  /* 0x0000003a25257220 */ /* 0x000fe20000400000 */
[----:B------:R-:W-:Y:S01]  /*44a0*/  F2FP.F16.F32.PACK_AB R32, RZ, R32 ;  /* 0x00000020ff20723e */ /* 0x000fe200000000ff */
[-C--:B------:R-:W-:Y:S01]  /*44b0*/  FMUL R38, R38, R58.reuse ;  /* 0x0000003a26267220 */ /* 0x080fe20000400000 */
[----:B0-----:R-:W-:Y:S01]  /*44c0*/  @P5 IMAD.MOV.U32 R4, RZ, RZ, R10 ;  /* 0x000000ffff045224 */ /* 0x001fe200078e000a */
[----:B------:R-:W-:Y:S01]  /*44d0*/  F2FP.F16.F32.PACK_AB R33, RZ, R33 ;  /* 0x00000021ff21723e */ /* 0x000fe200000000ff */
[----:B------:R-:W-:Y:S01]  /*44e0*/  FMUL R39, R39, R58 ;  /* 0x0000003a27277220 */ /* 0x000fe20000400000 */
[----:B------:R-:W-:-:S02]  /*44f0*/  F2FP.F16.F32.PACK_AB R34, RZ, R34 ;  /* 0x00000022ff22723e */ /* 0x000fc400000000ff */
[----:B------:R0:W-:Y:S01]  /*4500*/  @P5 STG.E.U16 desc[UR38][R4.64+0x2], R25 ;  /* 0x0000021904005986 */ /* 0x0001e2000c101526 */
[----:B------:R-:W-:Y:S02]  /*4510*/  F2FP.F16.F32.PACK_AB R35, RZ, R35 ;  /* 0x00000023ff23723e */ /* 0x000fe400000000ff */
[----:B------:R-:W-:Y:S02]  /*4520*/  F2FP.F16.F32.PACK_AB R36, RZ, R36 ;  /* 0x00000024ff24723e */ /* 0x000fe400000000ff */
[----:B------:R-:W-:Y:S02]  /*4530*/  F2FP.F16.F32.PACK_AB R37, RZ, R37 ;  /* 0x00000025ff25723e */ /* 0x000fe400000000ff */
[----:B------:R-:W-:Y:S02]  /*4540*/  F2FP.F16.F32.PACK_AB R38, RZ, R38 ;  /* 0x00000026ff26723e */ /* 0x000fe400000000ff */
[----:B------:R-:W-:Y:S02]  /*4550*/  F2FP.F16.F32.PACK_AB R39, RZ, R39 ;  /* 0x00000027ff27723e */ /* 0x000fe400000000ff */
[----:B0-----:R-:W-:-:S05]  /*4560*/  IADD3 R4, P5, R21, R10, RZ ;  /* 0x0000000a15047210 */ /* 0x001fca0007fbe0ff */
[----:B------:R-:W-:Y:S01]  /*4570*/  IMAD.X R5, R15, 0x1, R5, P5 ;  /* 0x000000010f057824 */ /* 0x000fe200028e0605 */
[----:B------:R-:W-:-:S04]  /*4580*/  ISETP.GT.AND P5, PT, R3, 0x9, P0 ;  /* 0x000000090300780c */ /* 0x000fc800007a4270 */
[----:B------:R-:W-:Y:S01]  /*4590*/  @P1 STG.E.U16 desc[UR38][R4.64], R26 ;  /* 0x0000001a04001986 */ /* 0x000fe2000c101526 */
[----:B------:R-:W-:-:S03]  /*45a0*/  ISETP.GT.AND P1, PT, R3, 0x9, P2 ;  /* 0x000000090300780c */ /* 0x000fc60001724270 */
[----:B------:R0:W-:Y:S01]  /*45b0*/  @P3 STG.E.U16 desc[UR38][R4.64+0x2], R27 ;  /* 0x0000021b04003986 */ /* 0x0001e2000c101526 */
[----:B------:R-:W-:-:S03]  /*45c0*/  ISETP.GT.AND P3, PT, R3, 0x8, P0 ;  /* 0x000000080300780c */ /* 0x000fc60000764270 */
[----:B------:R-:W-:Y:S01]  /*45d0*/  @P4 STG.E.U16 desc[UR38][R6.64+0x10], R28 ;  /* 0x0000101c06004986 */ /* 0x000fe2000c101526 */
[----:B------:R-:W-:-:S05]  /*45e0*/  IADD3 R8, P4, R21, R10, RZ ;  /* 0x0000000a15087210 */ /* 0x000fca0007f9e0ff */
[----:B------:R-:W-:Y:S01]  /*45f0*/  IMAD.X R9, R7, 0x1, R15, P4 ;  /* 0x0000000107097824 */ /* 0x000fe200020e060f */
[----:B------:R-:W-:Y:S01]  /*4600*/  ISETP.GT.AND P4, PT, R3, 0x10, P2 ;  /* 0x000000100300780c */ /* 0x000fe20001784270 */
[----:B0-----:R-:W-:Y:S02]  /*4610*/  @P1 IMAD.MOV.U32 R4, RZ, RZ, R10 ;  /* 0x000000ffff041224 */ /* 0x001fe400078e000a */
[----:B------:R-:W-:-:S05]  /*4620*/  @P1 IMAD.MOV.U32 R5, RZ, RZ, R7 ;  /* 0x000000ffff051224 */ /* 0x000fca00078e0007 */
[----:B------:R0:W-:Y:S01]  /*4630*/  @P1 STG.E.U16 desc[UR38][R4.64+0x12], R29 ;  /* 0x0000121d04001986 */ /* 0x0001e2000c101526 */
[----:B------:R-:W-:-:S03]  /*4640*/  ISETP.GT.AND P1, PT, R3, 0x18, P2 ;  /* 0x000000180300780c */ /* 0x000fc60001724270 */
[----:B------:R-:W-:Y:S01]  /*4650*/  @P3 STG.E.U16 desc[UR38][R8.64+0x10], R30 ;  /* 0x0000101e08003986 */ /* 0x000fe2000c101526 */
[C---:B------:R-:W-:Y:S02]  /*4660*/  ISETP.GT.AND P3, PT, R3.reuse, 0x11, P2 ;  /* 0x000000110300780c */ /* 0x040fe40001764270 */
[----:B------:R-:W-:Y:S01]  /*4670*/  ISETP.GT.AND P2, PT, R3, 0x19, P2 ;  /* 0x000000190300780c */ /* 0x000fe20001744270 */
[----:B0-----:R-:W-:Y:S02]  /*4680*/  @P5 IMAD.MOV.U32 R4, RZ, RZ, R8 ;  /* 0x000000ffff045224 */ /* 0x001fe400078e0008 */
[----:B------:R-:W-:-:S04]  /*4690*/  @P5 IMAD.MOV.U32 R5, RZ, RZ, R9 ;  /* 0x000000ffff055224 */ /* 0x000fc800078e0009 */
[----:B------:R-:W-:Y:S01]  /*46a0*/  @P1 IMAD.MOV.U32 R6, RZ, RZ, R10 ;  /* 0x000000ffff061224 */ /* 0x000fe200078e000a */
[----:B------:R0:W-:Y:S01]  /*46b0*/  @P5 STG.E.U16 desc[UR38][R4.64+0x12], R31 ;  /* 0x0000121f04005986 */ /* 0x0001e2000c101526 */
[----:B------:R-:W-:-:S04]  /*46c0*/  ISETP.GT.AND P5, PT, R3, 0x10, P0 ;  /* 0x000000100300780c */ /* 0x000fc800007a4270 */
[--C-:B------:R-:W-:Y:S02]  /*46d0*/  @P2 IMAD.MOV.U32 R11, RZ, RZ, R7.reuse ;  /* 0x000000ffff0b2224 */ /* 0x100fe400078e0007 */
[----:B0-----:R-:W-:Y:S02]  /*46e0*/  @P4 IMAD.MOV.U32 R4, RZ, RZ, R10 ;  /* 0x000000ffff044224 */ /* 0x001fe400078e000a */
[----:B------:R-:W-:-:S05]  /*46f0*/  @P4 IMAD.MOV.U32 R5, RZ, RZ, R7 ;  /* 0x000000ffff054224 */ /* 0x000fca00078e0007 */
[----:B------:R0:W-:Y:S01]  /*4700*/  @P4 STG.E.U16 desc[UR38][R4.64+0x20], R32 ;  /* 0x0000202004004986 */ /* 0x0001e2000c101526 */
[----:B------:R-:W-:Y:S01]  /*4710*/  ISETP.GT.AND P4, PT, R3, 0x11, P0 ;  /* 0x000000110300780c */ /* 0x000fe20000784270 */
[----:B0-----:R-:W-:Y:S02]  /*4720*/  @P3 IMAD.MOV.U32 R4, RZ, RZ, R10 ;  /* 0x000000ffff043224 */ /* 0x001fe400078e000a */
[----:B------:R-:W-:-:S05]  /*4730*/  @P3 IMAD.MOV.U32 R5, RZ, RZ, R7 ;  /* 0x000000ffff053224 */ /* 0x000fca00078e0007 */
[----:B------:R0:W-:Y:S01]  /*4740*/  @P3 STG.E.U16 desc[UR38][R4.64+0x22], R33 ;  /* 0x0000222104003986 */ /* 0x0001e2000c101526 */
[C---:B------:R-:W-:Y:S02]  /*4750*/  ISETP.GT.AND P3, PT, R3.reuse, 0x18, P0 ;  /* 0x000000180300780c */ /* 0x040fe40000764270 */
[----:B------:R-:W-:Y:S01]  /*4760*/  ISETP.GT.AND P0, PT, R3, 0x19, P0 ;  /* 0x000000190300780c */ /* 0x000fe20000704270 */
[----:B0-----:R-:W-:Y:S02]  /*4770*/  @P5 IMAD.MOV.U32 R4, RZ, RZ, R8 ;  /* 0x000000ffff045224 */ /* 0x001fe400078e0008 */
[----:B------:R-:W-:-:S05]  /*4780*/  @P5 IMAD.MOV.U32 R5, RZ, RZ, R9 ;  /* 0x000000ffff055224 */ /* 0x000fca00078e0009 */
[----:B------:R0:W-:Y:S02]  /*4790*/  @P5 STG.E.U16 desc[UR38][R4.64+0x20], R34 ;  /* 0x0000202204005986 */ /* 0x0001e4000c101526 */
[----:B0-----:R-:W-:Y:S02]  /*47a0*/  @P4 IMAD.MOV.U32 R4, RZ, RZ, R8 ;  /* 0x000000ffff044224 */ /* 0x001fe400078e0008 */
[----:B------:R-:W-:-:S05]  /*47b0*/  @P4 IMAD.MOV.U32 R5, RZ, RZ, R9 ;  /* 0x000000ffff054224 */ /* 0x000fca00078e0009 */
[----:B------:R0:W-:Y:S04]  /*47c0*/  @P4 STG.E.U16 desc[UR38][R4.64+0x22], R35 ;  /* 0x0000222304004986 */ /* 0x0001e8000c101526 */
[----:B------:R1:W-:Y:S04]  /*47d0*/  @P1 STG.E.U16 desc[UR38][R6.64+0x30], R36 ;  /* 0x0000302406001986 */ /* 0x0003e8000c101526 */
[----:B------:R1:W-:Y:S01]  /*47e0*/  @P2 STG.E.U16 desc[UR38][R10.64+0x32], R37 ;  /* 0x000032250a002986 */ /* 0x0003e2000c101526 */
[----:B0-----:R-:W-:Y:S02]  /*47f0*/  @P3 IMAD.MOV.U32 R4, RZ, RZ, R8 ;  /* 0x000000ffff043224 */ /* 0x001fe400078e0008 */
[----:B------:R-:W-:-:S05]  /*4800*/  @P3 IMAD.MOV.U32 R5, RZ, RZ, R9 ;  /* 0x000000ffff053224 */ /* 0x000fca00078e0009 */
[----:B------:R1:W-:Y:S04]  /*4810*/  @P3 STG.E.U16 desc[UR38][R4.64+0x30], R38 ;  /* 0x0000302604003986 */ /* 0x0003e8000c101526 */
[----:B------:R1:W-:Y:S02]  /*4820*/  @P0 STG.E.U16 desc[UR38][R8.64+0x32], R39 ;  /* 0x0000322708000986 */ /* 0x0003e4000c101526 */
.L_x_95:
[----:B------:R-:W-:Y:S05]  /*4830*/  BSYNC B0 ;  /* 0x0000000000007941 */ /* 0x000fea0003800000 */
.L_x_33:
[----:B------:R-:W-:Y:S01]  /*4840*/  IADD3 R16, P0, R16, UR36, RZ ;  /* 0x0000002410107c10 */ /* 0x000fe2000ff1e0ff */
[----:B------:R-:W-:Y:S01]  /*4850*/  ULDC.64 UR4, c[0x0][0x650] ;  /* 0x0001940000047ab9 */ /* 0x000fe20000000a00 */
[----:B------:R-:W-:Y:S01]  /*4860*/  PRMT R3, RZ, 0x7610, R3 ;  /* 0x00007610ff037816 */ /* 0x000fe20000000003 */
[----:B------:R-:W-:Y:S01]  /*4870*/  IMAD.MOV.U32 R70, RZ, RZ, -0x1 ;  /* 0xffffffffff467424 */ /* 0x000fe200078e00ff */
[----:B------:R-:W-:Y:S01]  /*4880*/  IADD3.X R17, R17, UR42, RZ, P0, !PT ;  /* 0x0000002a11117c10 */ /* 0x000fe200087fe4ff */
[----:B------:R-:W-:Y:S01]  /*4890*/  IMAD.MOV.U32 R23, RZ, RZ, -0x1 ;  /* 0xffffffffff177424 */ /* 0x000fe200078e00ff */
[----:B------:R-:W-:-:S04]  /*48a0*/  ISETP.GE.U32.AND P0, PT, R16, UR4, PT ;  /* 0x0000000410007c0c */ /* 0x000fc8000bf06070 */
[----:B------:R-:W-:-:S13]  /*48b0*/  ISETP.GE.U32.AND.EX P0, PT, R17, UR5, PT, P0 ;  /* 0x0000000511007c0c */ /* 0x000fda000bf06100 */
[----:B------:R-:W-:Y:S05]  /*48c0*/  @P0 BRA `(.L_x_96) ;  /* 0x0000000400500947 */ /* 0x000fea0003800000 */
[----:B-1----:R-:W1:Y:S01]  /*48d0*/  LDC.64 R10, c[0x0][0x628] ;  /* 0x00018a00ff0a7b82 */ /* 0x002e620000000a00 */
[----:B------:R-:W1:Y:S01]  /*48e0*/  S2R R12, SR_CTAID.X ;  /* 0x00000000000c7919 */ /* 0x000e620000002500 */
[----:B------:R-:W-:Y:S02]  /*48f0*/  IMAD.MOV.U32 R8, RZ, RZ, R16 ;  /* 0x000000ffff087224 */ /* 0x000fe400078e0010 */
[----:B0-----:R-:W-:Y:S01]  /*4900*/  IMAD.MOV.U32 R9, RZ, RZ, R17 ;  /* 0x000000ffff097224 */ /* 0x001fe200078e0011 */
[----:B------:R-:W0:Y:S03]  /*4910*/  S2R R20, SR_CTAID.Y ;  /* 0x0000000000147919 */ /* 0x000e260000002600 */
[----:B------:R-:W0:Y:S08]  /*4920*/  LDC R0, c[0x0][0x630] ;  /* 0x00018c00ff007b82 */ /* 0x000e300000000800 */
[----:B--2---:R-:W2:Y:S01]  /*4930*/  LDC.64 R14, c[0x0][0x620] ;  /* 0x00018800ff0e7b82 */ /* 0x004ea20000000a00 */
[----:B-1----:R-:W-:-:S04]  /*4940*/  ISETP.NE.U32.AND P0, PT, R10, RZ, PT ;  /* 0x000000ff0a00720c */ /* 0x002fc80003f05070 */
[----:B------:R-:W-:-:S13]  /*4950*/  ISETP.NE.AND.EX P0, PT, R11, RZ, PT, P0 ;  /* 0x000000ff0b00720c */ /* 0x000fda0003f05300 */
[----:B0-2---:R-:W-:Y:S05]  /*4960*/  @!P0 BRA `(.L_x_97) ;  /* 0x0000000000288947 */ /* 0x005fea0003800000 */
        /* <DEDUP_REMOVED lines=10> */
.L_x_97:
[-CC-:B------:R-:W-:Y:S01]  /*4a10*/  SHF.R.U64 R23, R8, R0.reuse, R9.reuse ;  /* 0x0000000008177219 */ /* 0x180fe20000001209 */
[----:B------:R-:W0:Y:S01]  /*4a20*/  LDC.64 R26, c[0x0][0x640] ;  /* 0x00019000ff1a7b82 */ /* 0x000e220000000a00 */
[----:B------:R-:W-:Y:S01]  /*4a30*/  SHF.R.U32.HI R0, RZ, R0, R9 ;  /* 0x00000000ff007219 */ /* 0x000fe20000011609 */
[----:B------:R-:W-:Y:S01]  /*4a40*/  ULDC UR4, c[0x0][0x150] ;  /* 0x0000540000047ab9 */ /* 0x000fe20000000800 */
[----:B------:R-:W-:Y:S02]  /*4a50*/  IADD3 R3, P0, RZ, -R23, RZ ;  /* 0x80000017ff037210 */ /* 0x000fe40007f1e0ff */
[----:B------:R-:W-:-:S03]  /*4a60*/  I2FP.F32.U32 R7, R12 ;  /* 0x0000000c00077245 */ /* 0x000fc60000201000 */
[----:B------:R-:W1:Y:S01]  /*4a70*/  LDC R6, c[0x0][0x618] ;  /* 0x00018600ff067b82 */ /* 0x000e620000000800 */
[----:B------:R-:W-:Y:S02]  /*4a80*/  IMAD.X R5, RZ, RZ, ~R0, P0 ;  /* 0x000000ffff057224 */ /* 0x000fe400000e0e00 */
[----:B------:R-:W-:Y:S01]  /*4a90*/  FMUL R7, R7, UR4 ;  /* 0x0000000407077c20 */ /* 0x000fe20008400000 */
[----:B------:R-:W-:Y:S01]  /*4aa0*/  ULDC UR4, c[0x0][0x154] ;  /* 0x0000550000047ab9 */ /* 0x000fe20000000800 */
[-C--:B------:R-:W-:Y:S02]  /*4ab0*/  IMAD R0, R5, R14.reuse, RZ ;  /* 0x0000000e05007224 */ /* 0x080fe400078e02ff */
[C---:B------:R-:W-:Y:S01]  /*4ac0*/  IMAD.WIDE.U32 R4, R3.reuse, R14, R16 ;  /* 0x0000000e03047225 */ /* 0x040fe200078e0010 */
[----:B------:R-:W2:Y:S01]  /*4ad0*/  LDC R8, c[0x0][0x608] ;  /* 0x00018200ff087b82 */ /* 0x000ea20000000800 */
[----:B------:R-:W3:Y:S02]  /*4ae0*/  F2I.U32.TRUNC.NTZ R7, R7 ;  /* 0x0000000700077305 */ /* 0x000ee4000020f000 */
[----:B------:R-:W-:Y:S01]  /*4af0*/  IMAD R3, R3, R15, R0 ;  /* 0x0000000f03037224 */ /* 0x000fe200078e0200 */
[----:B------:R-:W-:-:S03]  /*4b00*/  I2FP.F32.U32 R0, R20 ;  /* 0x0000001400007245 */ /* 0x000fc60000201000 */
[----:B------:R-:W-:Y:S01]  /*4b10*/  IMAD.IADD R3, R5, 0x1, R3 ;  /* 0x0000000105037824 */ /* 0x000fe200078e0203 */
[----:B------:R-:W4:Y:S01]  /*4b20*/  LDC R11, c[0x0][0x658] ;  /* 0x00019600ff0b7b82 */ /* 0x000f220000000800 */
[----:B0-----:R-:W-:-:S04]  /*4b30*/  ISETP.NE.U32.AND P0, PT, R26, RZ, PT ;  /* 0x000000ff1a00720c */ /* 0x001fc80003f05070 */
[----:B------:R-:W-:-:S03]  /*4b40*/  ISETP.NE.AND.EX P0, PT, R27, RZ, PT, P0 ;  /* 0x000000ff1b00720c */ /* 0x000fc60003f05300 */
[----:B------:R-:W0:Y:S01]  /*4b50*/  LDC R9, c[0x0][0x144] ;  /* 0x00005100ff097b82 */ /* 0x000e220000000800 */
[-C--:B-1----:R-:W-:Y:S01]  /*4b60*/  SHF.R.U64 R10, R4, R6.reuse, R3 ;  /* 0x00000006040a7219 */ /* 0x082fe20000001203 */
[----:B---3--:R-:W-:Y:S01]  /*4b70*/  IMAD.MOV R7, RZ, RZ, -R7 ;  /* 0x000000ffff077224 */ /* 0x008fe200078e0a07 */
[----:B------:R-:W-:Y:S01]  /*4b80*/  SHF.R.U32.HI R3, RZ, R6, R3 ;  /* 0x00000006ff037219 */ /* 0x000fe20000011603 */
[----:B------:R-:W-:-:S04]  /*4b90*/  FMUL R6, R0, UR4 ;  /* 0x0000000400067c20 */ /* 0x000fc80008400000 */
[----:B------:R-:W1:Y:S01]  /*4ba0*/  LDC R21, c[0x0][0x148] ;  /* 0x00005200ff157b82 */ /* 0x000e620000000800 */
[----:B------:R3:W0:Y:S01]  /*4bb0*/  F2I.U32.TRUNC.NTZ R14, R6 ;  /* 0x00000006000e7305 */ /* 0x000622000020f000 */
[-CC-:B--2---:R-:W-:Y:S02]  /*4bc0*/  SHF.R.U64 R13, R10, R8.reuse, R3.reuse ;  /* 0x000000080a0d7219 */ /* 0x184fe40000001203 */
[----:B------:R-:W-:-:S04]  /*4bd0*/  SHF.R.U32.HI R0, RZ, R8, R3 ;  /* 0x00000008ff007219 */ /* 0x000fc80000011603 */
[----:B------:R-:W2:Y:S01]  /*4be0*/  LDC R24, c[0x0][0x600] ;  /* 0x00018000ff187b82 */ /* 0x000ea20000000800 */
[-CC-:B----4-:R-:W-:Y:S02]  /*4bf0*/  SHF.R.U64 R15, R13, R11.reuse, R0.reuse ;  /* 0x0000000b0d0f7219 */ /* 0x190fe40000001200 */
[----:B------:R-:W-:-:S03]  /*4c00*/  SHF.R.U32.HI R5, RZ, R11, R0 ;  /* 0x0000000bff057219 */ /* 0x000fc60000011600 */
[----:B------:R-:W-:Y:S02]  /*4c10*/  IMAD.MOV.U32 R4, RZ, RZ, R15 ;  /* 0x000000ffff047224 */ /* 0x000fe400078e000f */
[----:B------:R-:W4:Y:S01]  /*4c20*/  LDC R28, c[0x0][0x648] ;  /* 0x00019200ff1c7b82 */ /* 0x000f220000000800 */
[----:B0-----:R-:W-:-:S07]  /*4c30*/  IMAD R25, R9, R7, R12 ;  /* 0x0000000709197224 */ /* 0x001fce00078e020c */
[----:B------:R-:W0:Y:S08]  /*4c40*/  LDC R29, c[0x0][0x638] ;  /* 0x00018e00ff1d7b82 */ /* 0x000e300000000800 */
[----:B------:R-:W0:Y:S01]  /*4c50*/  LDC R30, c[0x0][0x610] ;  /* 0x00018400ff1e7b82 */ /* 0x000e220000000800 */
[----:B-123--:R-:W-:Y:S05]  /*4c60*/  @!P0 BRA `(.L_x_98) ;  /* 0x0000000000288947 */ /* 0x00efea0003800000 */
[----:B------:R-:W1:Y:S02]  /*4c70*/  LDC R0, c[0x0][0x64c] ;  /* 0x00019300ff007b82 */ /* 0x000e640000000800 */
[----:B-1----:R-:W-:-:S05]  /*4c80*/  IADD3 R3, P0, R15, R0, RZ ;  /* 0x000000000f037210 */ /* 0x002fca0007f1e0ff */
        /* <DEDUP_REMOVED lines=8> */
.L_x_98:
[----:B------:R-:W-:Y:S01]  /*4d10*/  ISETP.NE.AND P0, PT, R2, 0x1, PT ;  /* 0x000000010200780c */ /* 0x000fe20003f05270 */
[----:B------:R-:W-:Y:S01]  /*4d20*/  IMAD.MOV R14, RZ, RZ, -R14 ;  /* 0x000000ffff0e7224 */ /* 0x000fe200078e0a0e */
[----:B----4-:R-:W-:Y:S01]  /*4d30*/  SHF.R.U64 R0, R4, R28, R5 ;  /* 0x0000001c04007219 */ /* 0x010fe20000001205 */
[----:B------:R-:W-:Y:S01]  /*4d40*/  VIADD R5, R24, 0xffffffff ;  /* 0xffffffff18057836 */ /* 0x000fe20000000000 */
[----:B------:R-:W-:-:S03]  /*4d50*/  LOP3.LUT R3, R13, R66, RZ, 0xc0, !PT ;  /* 0x000000420d037212 */ /* 0x000fc600078ec0ff */
[----:B------:R-:W-:Y:S01]  /*4d60*/  IMAD.MOV R4, RZ, RZ, -R0 ;  /* 0x000000ffff047224 */ /* 0x000fe200078e0a00 */
[----:B------:R-:W-:Y:S01]  /*4d70*/  LOP3.LUT R10, R10, R5, RZ, 0xc0, !PT ;  /* 0x000000050a0a7212 */ /* 0x000fe200078ec0ff */
[----:B------:R-:W-:Y:S02]  /*4d80*/  IMAD R0, R62, R0, R3 ;  /* 0x000000003e007224 */ /* 0x000fe400078e0203 */
[----:B0-----:R-:W-:Y:S02]  /*4d90*/  IMAD R3, R4, R29, R15 ;  /* 0x0000001d04037224 */ /* 0x001fe400078e020f */
[----:B------:R-:W-:Y:S02]  /*4da0*/  @P0 IMAD R25, R21, R14, R20 ;  /* 0x0000000e15190224 */ /* 0x000fe400078e0214 */
[----:B------:R-:W-:Y:S02]  /*4db0*/  IMAD R5, R3, R24, R10 ;  /* 0x0000001803057224 */ /* 0x000fe400078e020a */
[----:B------:R-:W-:-:S02]  /*4dc0*/  IMAD R0, R0, R30, R25 ;  /* 0x0000001e00007224 */ /* 0x000fc400078e0219 */
[----:B------:R-:W-:-:S03]  /*4dd0*/  IMAD.MOV.U32 R4, RZ, RZ, 0x1 ;  /* 0x00000001ff047424 */ /* 0x000fc600078e00ff */
[----:B------:R-:W-:Y:S02]  /*4de0*/  SEL R70, R5, R0, !P0 ;  /* 0x0000000005467207 */ /* 0x000fe40004000000 */
[----:B------:R-:W-:Y:S02]  /*4df0*/  PRMT R3, R4, 0x7610, R3 ;  /* 0x0000761004037816 */ /* 0x000fe40000000003 */
[----:B------:R-:W-:-:S07]  /*4e00*/  SEL R0, R0, R5, !P0 ;  /* 0x0000000500007207 */ /* 0x000fce0004000000 */
.L_x_96:
[----:B------:R-:W-:Y:S01]  /*4e10*/  LOP3.LUT P0, RZ, R3, 0xff, RZ, 0xc0, !PT ;  /* 0x000000ff03ff7812 */ /* 0x000fe2000780c0ff */
[----:B------:R-:W-:-:S12]  /*4e20*/  IMAD.MOV.U32 R71, RZ, RZ, R0 ;  /* 0x000000ffff477224 */ /* 0x000fd800078e0000 */
[----:B------:R-:W-:Y:S05]  /*4e30*/  @P0 BRA `(.L_x_99) ;  /* 0xffffffc800080947 */ /* 0x000fea000383ffff */
[----:B------:R-:W-:Y:S05]  /*4e40*/  EXIT ;  /* 0x000000000000794d */ /* 0x000fea0003800000 */
.L_x_8:
        /* <DEDUP_REMOVED lines=26> */
.L_x_101:
[----:B------:R-:W0:Y:S01]  /*4ff0*/  LDC.64 R28, c[0x0][0x640] ;  /* 0x00019000ff1c7b82 */ /* 0x000e220000000a00 */
[-CC-:B------:R-:W-:Y:S01]  /*5000*/  SHF.R.U64 R22, R14, R6.reuse, R15.reuse ;  /* 0x000000060e167219 */ /* 0x180fe2000000120f */
[----:B------:R-:W-:Y:S01]  /*5010*/  IMAD.MOV.U32 R30, RZ, RZ, 0x1 ;  /* 0x00000001ff1e7424 */ /* 0x000fe200078e00ff */
[----:B------:R-:W-:Y:S02]  /*5020*/  SHF.R.U32.HI R6, RZ, R6, R15 ;  /* 0x00000006ff067219 */ /* 0x000fe4000001160f */
[----:B------:R-:W-:-:S03]  /*5030*/  IADD3 R13, P0, RZ, -R22, RZ ;  /* 0x80000016ff0d7210 */ /* 0x000fc60007f1e0ff */
[----:B------:R-:W1:Y:S02]  /*5040*/  LDC R12, c[0x0][0x618] ;  /* 0x00018600ff0c7b82 */ /* 0x000e640000000800 */
[----:B------:R-:W-:-:S04]  /*5050*/  IMAD.X R11, RZ, RZ, ~R6, P0 ;  /* 0x000000ffff0b7224 */ /* 0x000fc800000e0e06 */
[-C--:B------:R-:W-:Y:S02]  /*5060*/  IMAD R6, R11, R26.reuse, RZ ;  /* 0x0000001a0b067224 */ /* 0x080fe400078e02ff */
[----:B------:R-:W2:Y:S01]  /*5070*/  LDC R14, c[0x0][0x608] ;  /* 0x00018200ff0e7b82 */ /* 0x000ea20000000800 */
[----:B------:R-:W-:-:S04]  /*5080*/  IMAD.WIDE.U32 R10, R13, R26, R16 ;  /* 0x0000001a0d0a7225 */ /* 0x000fc800078e0010 */
[----:B------:R-:W-:-:S03]  /*5090*/  IMAD R13, R13, R27, R6 ;  /* 0x0000001b0d0d7224 */ /* 0x000fc600078e0206 */
[----:B------:R-:W3:Y:S01]  /*50a0*/  LDC R25, c[0x0][0x658] ;  /* 0x00019600ff197b82 */ /* 0x000ee20000000800 */
[----:B------:R-:W-:Y:S01]  /*50b0*/  IMAD.IADD R11, R11, 0x1, R13 ;  /* 0x000000010b0b7824 */ /* 0x000fe200078e020d */
[----:B0-----:R-:W-:-:S04]  /*50c0*/  ISETP.NE.U32.AND P0, PT, R28, RZ, PT ;  /* 0x000000ff1c00720c */ /* 0x001fc80003f05070 */
[----:B------:R-:W-:Y:S02]  /*50d0*/  ISETP.NE.AND.EX P0, PT, R29, RZ, PT, P0 ;  /* 0x000000ff1d00720c */ /* 0x000fe40003f05300 */
[----:B------:R-:W0:Y:S01]  /*50e0*/  LDC R20, c[0x0][0x600] ;  /* 0x00018000ff147b82 */ /* 0x000e220000000800 */
[-CC-:B-1----:R-:W-:Y:S01]  /*50f0*/  SHF.R.U64 R8, R10, R12.reuse, R11.reuse ;  /* 0x0000000c0a087219 */ /* 0x182fe2000000120b */
[----:B------:R-:W-:Y:S01]  /*5100*/  IMAD.MOV.U32 R10, RZ, RZ, -0x1 ;  /* 0xffffffffff0a7424 */ /* 0x000fe200078e00ff */
[----:B------:R-:W-:-:S05]  /*5110*/  SHF.R.U32.HI R11, RZ, R12, R11 ;  /* 0x0000000cff0b7219 */ /* 0x000fca000001160b */
[----:B------:R-:W1:Y:S01]  /*5120*/  LDC R26, c[0x0][0x648] ;  /* 0x00019200ff1a7b82 */ /* 0x000e620000000800 */
[-CC-:B--2---:R-:W-:Y:S02]  /*5130*/  SHF.R.U64 R21, R8, R14.reuse, R11.reuse ;  /* 0x0000000e08157219 */ /* 0x184fe4000000120b */
[----:B------:R-:W-:-:S05]  /*5140*/  SHF.R.U32.HI R6, RZ, R14, R11 ;  /* 0x0000000eff067219 */ /* 0x000fca000001160b */
[----:B------:R-:W2:Y:S01]  /*5150*/  LDC R27, c[0x0][0x638] ;  /* 0x00018e00ff1b7b82 */ /* 0x000ea20000000800 */
[-C--:B---3--:R-:W-:Y:S02]  /*5160*/  SHF.L.U32 R10, R10, R25.reuse, RZ ;  /* 0x000000190a0a7219 */ /* 0x088fe400000006ff */
[-CC-:B------:R-:W-:Y:S02]  /*5170*/  SHF.R.U64 R23, R21, R25.reuse, R6.reuse ;  /* 0x0000001915177219 */ /* 0x180fe40000001206 */
[----:B------:R-:W-:Y:S02]  /*5180*/  LOP3.LUT R32, RZ, R10, RZ, 0x33, !PT ;  /* 0x0000000aff207212 */ /* 0x000fe400078e33ff */
[----:B------:R-:W-:Y:S01]  /*5190*/  SHF.R.U32.HI R11, RZ, R25, R6 ;  /* 0x00000019ff0b7219 */ /* 0x000fe20000011606 */
[----:B------:R-:W3:Y:S01]  /*51a0*/  LDC R31, c[0x0][0x610] ;  /* 0x00018400ff1f7b82 */ /* 0x000ee20000000800 */
[----:B------:R-:W-:Y:S01]  /*51b0*/  IMAD.MOV.U32 R10, RZ, RZ, R23 ;  /* 0x000000ffff0a7224 */ /* 0x000fe200078e0017 */
[----:B------:R-:W-:Y:S06]  /*51c0*/  @!P0 BRA `(.L_x_102) ;  /* 0x0000000000288947 */ /* 0x000fec0003800000 */
        /* <DEDUP_REMOVED lines=10> */
.L_x_102:
[----:B------:R-:W-:Y:S02]  /*5270*/  ISETP.NE.AND P0, PT, R2, 0x1, PT ;  /* 0x000000010200780c */ /* 0x000fe40003f05270 */
[----:B-1----:R-:W-:Y:S01]  /*5280*/  SHF.R.U64 R6, R10, R26, R11 ;  /* 0x0000001a0a067219 */ /* 0x002fe2000000120b */
[----:B0-----:R-:W-:Y:S01]  /*5290*/  VIADD R11, R20, 0xffffffff ;  /* 0xffffffff140b7836 */ /* 0x001fe20000000000 */
[----:B------:R-:W-:Y:S02]  /*52a0*/  SHF.L.U32 R30, R30, R25, RZ ;  /* 0x000000191e1e7219 */ /* 0x000fe400000006ff */
[----:B------:R-:W-:Y:S01]  /*52b0*/  LOP3.LUT R5, R21, R32, RZ, 0xc0, !PT ;  /* 0x0000002015057212 */ /* 0x000fe200078ec0ff */
[----:B------:R-:W-:-:S04]  /*52c0*/  IMAD.MOV R10, RZ, RZ, -R6 ;  /* 0x000000ffff0a7224 */ /* 0x000fc800078e0a06 */
[----:B------:R-:W-:Y:S01]  /*52d0*/  IMAD R6, R30, R6, R5 ;  /* 0x000000061e067224 */ /* 0x000fe200078e0205 */
[----:B------:R-:W-:Y:S01]  /*52e0*/  LOP3.LUT R5, R8, R11, RZ, 0xc0, !PT ;  /* 0x0000000b08057212 */ /* 0x000fe200078ec0ff */
[----:B------:R-:W-:Y:S02]  /*52f0*/  @P0 IMAD R7, R9, R24, R4 ;  /* 0x0000001809070224 */ /* 0x000fe400078e0204 */
[----:B--2---:R-:W-:Y:S02]  /*5300*/  IMAD R4, R10, R27, R23 ;  /* 0x0000001b0a047224 */ /* 0x004fe400078e0217 */
[----:B---3--:R-:W-:Y:S02]  /*5310*/  IMAD R7, R6, R31, R7 ;  /* 0x0000001f06077224 */ /* 0x008fe400078e0207 */
[----:B------:R-:W-:Y:S02]  /*5320*/  IMAD R4, R4, R20, R5 ;  /* 0x0000001404047224 */ /* 0x000fe400078e0205 */
[----:B------:R-:W-:-:S02]  /*5330*/  IMAD.MOV.U32 R8, RZ, RZ, 0x1 ;  /* 0x00000001ff087424 */ /* 0x000fc400078e00ff */
[----:B------:R-:W-:Y:S01]  /*5340*/  IMAD.MOV.U32 R6, RZ, RZ, R22 ;  /* 0x000000ffff067224 */ /* 0x000fe200078e0016 */
[----:B------:R-:W-:Y:S02]  /*5350*/  SEL R20, R4, R7, !P0 ;  /* 0x0000000704147207 */ /* 0x000fe40004000000 */
[----:B------:R-:W-:-:S07]  /*5360*/  SEL R21, R7, R4, !P0 ;  /* 0x0000000407157207 */ /* 0x000fce0004000000 */
.L_x_100:
[----:B------:R-:W-:-:S08]  /*5370*/  NOP ;  /* 0x0000000000007918 */ /* 0x000fd00000000000 */
[----:B------:R-:W0:-:S00]  /*5380*/  USETMAXREG.DEALLOC.CTAPOOL 0x28 ;  /* 0x00000028000079c8 */ /* 0x000e0000080e0500 */
[----:B0-----:R-:W-:-:S13]  /*5390*/  ISETP.NE.AND P0, PT, R3, RZ, PT ;  /* 0x000000ff0300720c */ /* 0x001fda0003f05270 */
[----:B------:R-:W-:Y:S05]  /*53a0*/  @P0 EXIT ;  /* 0x000000000000094d */ /* 0x000fea0003800000 */
[----:B------:R-:W-:Y:S01]  /*53b0*/  LOP3.LUT P0, RZ, R8, 0xff, RZ, 0xc0, !PT ;  /* 0x000000ff08ff7812 */ /* 0x000fe2000780c0ff */
[----:B------:R-:W-:Y:S02]  /*53c0*/  IMAD.MOV.U32 R3, RZ, RZ, 0x1 ;  /* 0x00000001ff037424 */ /* 0x000fe400078e00ff */
[----:B------:R-:W-:-:S10]  /*53d0*/  IMAD.MOV.U32 R8, RZ, RZ, RZ ;  /* 0x000000ffff087224 */ /* 0x000fd400078e00ff */
[----:B------:R-:W-:Y:S05]  /*53e0*/  @!P0 BRA `(.L_x_103) ;  /* 0x0000000c002c8947 */ /* 0x000fea0003800000 */
[----:B------:R-:W0:Y:S01]  /*53f0*/  LDC R3, c[0x0][0x28c] ;  /* 0x0000a300ff037b82 */ /* 0x000e220000000800 */
[----:B------:R-:W1:Y:S01]  /*5400*/  S2R R12, SR_CgaCtaId ;  /* 0x00000000000c7919 */ /* 0x000e620000008800 */
[----:B------:R-:W-:Y:S01]  /*5410*/  ULDC UR5, c[0x0][0x658] ;  /* 0x0001960000057ab9 */ /* 0x000fe20000000800 */
[----:B------:R-:W-:Y:S01]  /*5420*/  UMOV UR6, 0xffffffff ;  /* 0xffffffff00067882 */ /* 0x000fe20000000000 */
[----:B------:R-:W-:Y:S01]  /*5430*/  BSSY B0, `(.L_x_103) ;  /* 0x00000c6000007945 */ /* 0x000fe20003800000 */
[----:B------:R-:W-:Y:S01]  /*5440*/  USHF.L.U32 UR6, UR6, UR5, URZ ;  /* 0x0000000506067299 */ /* 0x000fe2000800063f */
[----:B------:R-:W-:Y:S01]  /*5450*/  IMAD.MOV.U32 R10, RZ, RZ, 0x1 ;  /* 0x00000001ff0a7424 */ /* 0x000fe200078e00ff */
[----:B------:R-:W-:Y:S01]  /*5460*/  LOP3.LUT R19, R18, 0x2, RZ, 0xfc, !PT ;  /* 0x0000000212137812 */ /* 0x000fe200078efcff */
[----:B------:R-:W-:Y:S01]  /*5470*/  IMAD.MOV.U32 R8, RZ, RZ, RZ ;  /* 0x000000ffff087224 */ /* 0x000fe200078e00ff */
[----:B------:R-:W-:Y:S01]  /*5480*/  ULDC UR4, c[0x0][0x600] ;  /* 0x0001800000047ab9 */ /* 0x000fe20000000800 */
[----:B------:R-:W-:Y:S01]  /*5490*/  UMOV UR7, 0x1 ;  /* 0x0000000100077882 */ /* 0x000fe20000000000 */
[----:B------:R-:W-:-:S02]  /*54a0*/  UIADD3 UR15, UR4, -0x1, URZ ;  /* 0xffffffff040f7890 */ /* 0x000fc4000fffe03f */
[----:B------:R-:W-:Y:S02]  /*54b0*/  USHF.L.U32 UR17, UR7, UR5, URZ ;  /* 0x0000000507117299 */ /* 0x000fe4000800063f */
[----:B------:R-:W-:Y:S01]  /*54c0*/  ULOP3.LUT UR16, URZ, UR6, URZ, 0x33, !UPT ;  /* 0x000000063f107292 */ /* 0x000fe2000f8e333f */
[----:B------:R-:W-:Y:S01]  /*54d0*/  ULDC.64 UR20, c[0x0][0x198] ;  /* 0x0000660000147ab9 */ /* 0x000fe20000000a00 */
[----:B0-----:R-:W-:-:S05]  /*54e0*/  VIADD R3, R3, 0x1f ;  /* 0x0000001f03037836 */ /* 0x001fca0000000000 */
[----:B------:R-:W-:-:S04]  /*54f0*/  SHF.R.S32.HI R4, RZ, 0x1f, R3 ;  /* 0x0000001fff047819 */ /* 0x000fc80000011403 */
[----:B------:R-:W-:Y:S01]  /*5500*/  LEA.HI R4, R4, R3, RZ, 0x5 ;  /* 0x0000000304047211 */ /* 0x000fe200078f28ff */
[C---:B-1----:R-:W-:Y:S02]  /*5510*/  IMAD.SHL.U32 R11, R12.reuse, 0x10, RZ ;  /* 0x000000100c0b7824 */ /* 0x042fe400078e00ff */
[----:B------:R-:W-:Y:S01]  /*5520*/  IMAD.SHL.U32 R12, R12, 0x200, RZ ;  /* 0x000002000c0c7824 */ /* 0x000fe200078e00ff */
[----:B------:R-:W-:Y:S01]  /*5530*/  SHF.R.S32.HI R9, RZ, 0x5, R4 ;  /* 0x00000005ff097819 */ /* 0x000fe20000011404 */
[----:B------:R-:W-:Y:S01]  /*5540*/  IMAD.MOV.U32 R3, RZ, RZ, 0x1 ;  /* 0x00000001ff037424 */ /* 0x000fe200078e00ff */
[----:B------:R-:W-:Y:S02]  /*5550*/  LOP3.LUT R11, R11, 0x10, RZ, 0xc0, !PT ;  /* 0x000000100b0b7812 */ /* 0x000fe400078ec0ff */
[----:B------:R-:W-:Y:S01]  /*5560*/  LOP3.LUT R12, R12, 0x200, RZ, 0xc0, !PT ;  /* 0x000002000c0c7812 */ /* 0x000fe200078ec0ff */
[----:B------:R-:W-:-:S07]  /*5570*/  VIADD R13, R9, 0x1 ;  /* 0x00000001090d7836 */ /* 0x000fce0000000000 */
.L_x_114:
[----:B------:R-:W-:-:S03]  /*5580*/  UMOV UR4, 0xffffffff ;  /* 0xffffffff00047882 */ /* 0x000fc60000000000 */
[----:B------:R-:W-:Y:S05]  /*5590*/  BRA.DIV UR4, `(.L_x_104) ;  /* 0x0000001604587947 */ /* 0x000fea000b800000 */
[----:B------:R-:W-:-:S13]  /*55a0*/  ELECT P6, URZ, PT ;  /* 0x00000000003f782f */ /* 0x000fda00038c0000 */
.L_x_137:
[----:B------:R-:W0:Y:S01]  /*55b0*/  LDC R4, c[0x0][0x28c] ;  /* 0x0000a300ff047b82 */ /* 0x000e220000000800 */
[----:B------:R-:W-:Y:S01]  /*55c0*/  BSSY B1, `(.L_x_105) ;  /* 0x0000038000017945 */ /* 0x000fe20003800000 */
[----:B0-----:R-:W-:-:S13]  /*55d0*/  ISETP.LT.OR P6, PT, R4, 0x1, !P6 ;  /* 0x000000010400780c */ /* 0x001fda00077c1670 */
[----:B------:R-:W-:Y:S05]  /*55e0*/  @P6 BRA `(.L_x_106) ;  /* 0x0000000000d46947 */ /* 0x000fea0003800000 */
[----:B------:R-:W-:Y:S02]  /*55f0*/  IMAD R20, R20, 0x20, R11 ;  /* 0x0000002014147824 */ /* 0x000fe400078e020b */
[----:B------:R-:W-:Y:S02]  /*5600*/  IMAD R21, R21, 0xc0, RZ ;  /* 0x000000c015157824 */ /* 0x000fe400078e02ff */
[----:B------:R-:W-:Y:S02]  /*5610*/  IMAD.MOV.U32 R24, RZ, RZ, RZ ;  /* 0x000000ffff187224 */ /* 0x000fe400078e00ff */
[----:B------:R-:W-:Y:S02]  /*5620*/  IMAD.MOV.U32 R4, RZ, RZ, R13 ;  /* 0x000000ffff047224 */ /* 0x000fe400078e000d */
[----:B------:R-:W-:Y:S02]  /*5630*/  IMAD.MOV.U32 R5, RZ, RZ, R3 ;  /* 0x000000ffff057224 */ /* 0x000fe400078e0003 */
[----:B------:R-:W-:-:S07]  /*5640*/  IMAD.MOV.U32 R7, RZ, RZ, R8 ;  /* 0x000000ffff077224 */ /* 0x000fce00078e0008 */
.L_x_109:
[----:B------:R-:W0:Y:S01]  /*5650*/  S2R R15, SR_CgaCtaId ;  /* 0x00000000000f7919 */ /* 0x000e220000008800 */
[----:B------:R-:W-:Y:S02]  /*5660*/  MOV R14, 0x400 ;  /* 0x00000400000e7802 */ /* 0x000fe40000000f00 */
[----:B------:R-:W-:Y:S02]  /*5670*/  ISETP.NE.AND P1, PT, R0, RZ, PT ;  /* 0x000000ff0000720c */ /* 0x000fe40003f25270 */
[----:B0-----:R-:W-:Y:S02]  /*5680*/  LEA R22, R15, R14, 0x18 ;  /* 0x0000000e0f167211 */ /* 0x001fe400078ec0ff */
[----:B------:R-:W-:-:S09]  /*5690*/  SHF.L.U32 R14, R5, 0x1f, RZ ;  /* 0x0000001f050e7819 */ /* 0x000fd200000006ff */
[----:B------:R-:W0:Y:S01]  /*56a0*/  @!P1 LDC R15, c[0x0][0x500] ;  /* 0x00014000ff0f9b82 */ /* 0x000e220000000800 */
[----:B------:R-:W-:-:S04]  /*56b0*/  IMAD R23, R7, 0x8, R22 ;  /* 0x0000000807177824 */ /* 0x000fc800078e0216 */
[----:B------:R-:W1:Y:S02]  /*56c0*/  SYNCS.PHASECHK.TRANS64.TRYWAIT P0, [R23+URZ+0x80], R14 ;  /* 0x0000800e170075a7 */ /* 0x000e64000800017f */
[----:B-1----:R-:W-:Y:S05]  /*56d0*/  @!P0 BRA `(.L_x_107) ;  /* 0x0000001400288947 */ /* 0x002fea0003800000 */
.L_x_138:
[----:B-1----:R-:W-:Y:S01]  /*56e0*/  PRMT R14, R19, 0x9910, RZ ;  /* 0x00009910130e7816 */ /* 0x002fe200000000ff */
[----:B0-----:R0:W-:Y:S03]  /*56f0*/  @!P1 SYNCS.ARRIVE.TRANS64 RZ, [R23+URZ], R15 ;  /* 0x0000000f17ff99a7 */ /* 0x0011e6000800003f */
[----:B------:R-:W-:-:S13]  /*5700*/  ISETP.NE.AND P0, PT, R14, 0x2, PT ;  /* 0x000000020e00780c */ /* 0x000fda0003f05270 */
[----:B0-----:R-:W-:Y:S05]  /*5710*/  @P0 BRA `(.L_x_108) ;  /* 0x0000000000040947 */ /* 0x001fea0003800000 */
[----:B------:R-:W-:Y:S01]  /*5720*/  BPT.TRAP 0x1 ;  /* 0x000000040000795c */ /* 0x000fe20000300000 */
.L_x_108:
[----:B------:R-:W-:Y:S01]  /*5730*/  IMAD R15, R7, 0x3000, R22 ;  /* 0x00003000070f7824 */ /* 0x000fe200078e0216 */
[----:B------:R-:W-:Y:S01]  /*5740*/  R2UR UR9, R23 ;  /* 0x00000000170972ca */ /* 0x000fe200000e0000 */
[----:B------:R-:W-:Y:S01]  /*5750*/  IMAD R14, R7, 0x400, R12 ;  /* 0x00000400070e7824 */ /* 0x000fe200078e020c */
[----:B------:R-:W-:Y:S01]  /*5760*/  UIADD3 UR4, UP0, UR20, 0xf0, URZ ;  /* 0x000000f014047890 */ /* 0x000fe2000ff1e03f */
[----:B------:R-:W-:Y:S01]  /*5770*/  VIADD R4, R4, 0xffffffff ;  /* 0xffffffff04047836 */ /* 0x000fe20000000000 */
[----:B------:R-:W-:Y:S01]  /*5780*/  R2UR UR5, R15 ;  /* 0x000000000f0572ca */ /* 0x000fe200000e0000 */
[----:B------:R-:W-:Y:S01]  /*5790*/  IMAD R14, R14, 0x2, R22 ;  /* 0x000000020e0e7824 */ /* 0x000fe200078e0216 */
[----:B------:R-:W-:Y:S01]  /*57a0*/  R2UR UR11, R21 ;  /* 0x00000000150b72ca */ /* 0x000fe200000e0000 */
[----:B------:R-:W-:Y:S01]  /*57b0*/  UIADD3 UR22, UP1, UR20, 0x1f0, URZ ;  /* 0x000001f014167890 */ /* 0x000fe2000ff3e03f */
[----:B------:R-:W-:Y:S01]  /*57c0*/  R2UR UR10, R24 ;  /* 0x00000000180a72ca */ /* 0x000fe200000e0000 */
[----:B------:R-:W-:Y:S01]  /*57d0*/  VIADD R7, R7, 0x1 ;  /* 0x0000000107077836 */ /* 0x000fe20000000000 */
[----:B------:R-:W-:Y:S01]  /*57e0*/  R2UR UR8, R14 ;  /* 0x000000000e0872ca */ /* 0x000fe200000e0000 */
[----:B------:R-:W-:Y:S01]  /*57f0*/  UIADD3.X UR23, URZ, UR21, URZ, UP1, !UPT ;  /* 0x000000153f177290 */ /* 0x000fe20008ffe43f */
[----:B------:R-:W-:Y:S01]  /*5800*/  R2UR UR12, R6 ;  /* 0x00000000060c72ca */ /* 0x000fe200000e0000 */
[----:B------:R-:W-:Y:S01]  /*5810*/  UMOV UR6, 0x0 ;  /* 0x0000000000067882 */ /* 0x000fe20000000000 */
[----:B------:R-:W-:Y:S01]  /*5820*/  R2UR UR18, R20 ;  /* 0x00000000141272ca */ /* 0x000fe200000e0000 */
[----:B------:R-:W-:Y:S01]  /*5830*/  UMOV UR7, 0x10000000 ;  /* 0x1000000000077882 */ /* 0x000fe20000000000 */
[----:B------:R-:W-:Y:S01]  /*5840*/  ISETP.GT.AND P1, PT, R4, 0x1, PT ;  /* 0x000000010400780c */ /* 0x000fe20003f24270 */
[----:B------:R-:W-:Y:S01]  /*5850*/  UIADD3 UR13, UR5, 0x200, URZ ;  /* 0x00000200050d7890 */ /* 0x000fe2000fffe03f */
[C---:B------:R-:W-:Y:S01]  /*5860*/  ISETP.NE.AND P0, PT, R7.reuse, 0x10, PT ;  /* 0x000000100700780c */ /* 0x040fe20003f05270 */
[----:B------:R-:W-:Y:S01]  /*5870*/  UIADD3.X UR5, URZ, UR21, URZ, UP0, !UPT ;  /* 0x000000153f057290 */ /* 0x000fe200087fe43f */
[----:B------:R-:W-:Y:S01]  /*5880*/  VIADD R24, R24, 0x20 ;  /* 0x0000002018187836 */ /* 0x000fe20000000000 */
[----:B------:R-:W-:Y:S01]  /*5890*/  UMOV UR19, 0x30000 ;  /* 0x0003000000137882 */ /* 0x000fe20000000000 */
[----:B------:R-:W-:Y:S01]  /*58a0*/  SEL R14, RZ, 0x1, P0 ;  /* 0x00000001ff0e7807 */ /* 0x000fe20000000000 */
[----:B------:R-:W-:Y:S01]  /*58b0*/  UIADD3 UR14, UR8, 0x30200, URZ ;  /* 0x00030200080e7890 */ /* 0x000fe2000fffe03f */
[----:B------:R-:W-:-:S02]  /*58c0*/  SEL R7, R7, RZ, P0 ;  /* 0x000000ff07077207 */ /* 0x000fc40000000000 */
[----:B------:R-:W-:Y:S01]  /*58d0*/  UMOV UR8, UR13 ;  /* 0x0000000d00087c82 */ /* 0x000fe20008000000 */
[----:B------:R-:W-:Y:S01]  /*58e0*/  LOP3.LUT R5, R5, R14, RZ, 0x3c, !PT ;  /* 0x0000000e05057212 */ /* 0x000fe200078e3cff */
[----:B------:R0:W-:Y:S02]  /*58f0*/  UTMALDG.3D [UR8], [UR4], desc[UR6] ;  /* 0x00000608040075b4 */ /* 0x0001e40008011000 */
[----:B0-----:R-:W-:Y:S01]  /*5900*/  UMOV UR8, UR14 ;  /* 0x0000000e00087c82 */ /* 0x001fe20008000000 */
[----:B------:R-:W-:Y:S02]  /*5910*/  UMOV UR11, UR18 ;  /* 0x00000012000b7c82 */ /* 0x000fe40008000000 */
[----:B------:R0:W-:Y:S02]  /*5920*/  UTMALDG.3D.MULTICAST [UR8], [UR22], UR19, desc[UR6] ;  /* 0x00000608160073b4 */ /* 0x0001e40008011813 */
[----:B0-----:R-:W-:Y:S05]  /*5930*/  @P1 BRA `(.L_x_109) ;  /* 0xfffffffc00441947 */ /* 0x001fea000383ffff */
.L_x_106:
[----:B------:R-:W-:Y:S05]  /*5940*/  BSYNC B1 ;  /* 0x0000000000017941 */ /* 0x000fea0003800000 */
.L_x_105:
[----:B------:R-:W-:Y:S01]  /*5950*/  LOP3.LUT P1, RZ, R10, 0xff, RZ, 0xc0, !PT ;  /* 0x000000ff0aff7812 */ /* 0x000fe2000782c0ff */
[----:B------:R-:W-:Y:S01]  /*5960*/  IMAD.IADD R8, R9, 0x1, R8 ;  /* 0x0000000109087824 */ /* 0x000fe200078e0208 */
[----:B------:R-:W-:Y:S01]  /*5970*/  IADD3 R16, P2, R16, UR36, RZ ;  /* 0x0000002410107c10 */ /* 0x000fe2000ff5e0ff */
[----:B------:R-:W-:Y:S01]  /*5980*/  ULDC.64 UR4, c[0x0][0x650] ;  /* 0x0001940000047ab9 */ /* 0x000fe20000000a00 */
[----:B------:R-:W-:Y:S01]  /*5990*/  BSSY B1, `(.L_x_110) ;  /* 0x000006d000017945 */ /* 0x000fe20003800000 */
[----:B------:R-:W-:Y:S01]  /*59a0*/  IMAD.MOV.U32 R21, RZ, RZ, -0x1 ;  /* 0xffffffffff157424 */ /* 0x000fe200078e00ff */
[----:B------:R-:W-:Y:S01]  /*59b0*/  SHF.R.U32.HI R4, RZ, 0x4, R8 ;  /* 0x00000004ff047819 */ /* 0x000fe20000011608 */
[----:B------:R-:W-:Y:S01]  /*59c0*/  IMAD.MOV.U32 R20, RZ, RZ, -0x1 ;  /* 0xffffffffff147424 */ /* 0x000fe200078e00ff */
[----:B------:R-:W-:Y:S02]  /*59d0*/  ISETP.GT.U32.AND P0, PT, R8, 0xf, PT ;  /* 0x0000000f0800780c */ /* 0x000fe40003f04070 */
[----:B------:R-:W-:-:S02]  /*59e0*/  LOP3.LUT R4, R4, 0x1, RZ, 0xc0, !PT ;  /* 0x0000000104047812 */ /* 0x000fc400078ec0ff */
[----:B------:R-:W-:Y:S01]  /*59f0*/  ISETP.LT.U32.AND P0, PT, R9, 0x10, P0 ;  /* 0x000000100900780c */ /* 0x000fe20000701070 */
[----:B------:R-:W0:Y:S01]  /*5a00*/  @P1 S2R R6, SR_CgaCtaId ;  /* 0x0000000000061919 */ /* 0x000e220000008800 */
[----:B------:R-:W-:Y:S02]  /*5a10*/  @P1 MOV R5, 0x400 ;  /* 0x0000040000051802 */ /* 0x000fe40000000f00 */
[----:B------:R-:W-:Y:S02]  /*5a20*/  IADD3.X R17, R17, UR42, RZ, P2, !PT ;  /* 0x0000002a11117c10 */ /* 0x000fe400097fe4ff */
[----:B------:R-:W-:Y:S02]  /*5a30*/  ISETP.GE.U32.AND P2, PT, R16, UR4, PT ;  /* 0x0000000410007c0c */ /* 0x000fe4000bf46070 */
[----:B------:R-:W-:Y:S02]  /*5a40*/  LOP3.LUT R8, R8, 0xf, RZ, 0xc0, !PT ;  /* 0x0000000f08087812 */ /* 0x000fe400078ec0ff */
[----:B------:R-:W-:-:S02]  /*5a50*/  PRMT R10, RZ, 0x7610, R10 ;  /* 0x00007610ff0a7816 */ /* 0x000fc4000000000a */
[----:B0-----:R-:W-:Y:S01]  /*5a60*/  @P1 LEA R5, R6, R5, 0x18 ;  /* 0x0000000506051211 */ /* 0x001fe200078ec0ff */
[----:B------:R-:W-:-:S03]  /*5a70*/  IMAD.MOV.U32 R6, RZ, RZ, -0x1 ;  /* 0xffffffffff067424 */ /* 0x000fc600078e00ff */
[----:B------:R0:W-:Y:S01]  /*5a80*/  @P1 SYNCS.ARRIVE.TRANS64.A1T0 RZ, [R5+URZ+0x118], RZ ;  /* 0x000118ff05ff19a7 */ /* 0x0001e2000810003f */
[----:B------:R-:W-:Y:S02]  /*5a90*/  ISETP.NE.U32.AND P1, PT, R4, 0x1, PT ;  /* 0x000000010400780c */ /* 0x000fe40003f25070 */
[----:B------:R-:W-:Y:S02]  /*5aa0*/  SEL R4, RZ, 0x1, !P0 ;  /* 0x00000001ff047807 */ /* 0x000fe40004000000 */
[----:B------:R-:W-:Y:S02]  /*5ab0*/  ISETP.GE.U32.AND.EX P0, PT, R17, UR5, PT, P2 ;  /* 0x0000000511007c0c */ /* 0x000fe4000bf06120 */
[----:B------:R-:W-:-:S04]  /*5ac0*/  ISETP.GT.U32.AND P1, PT, R9, 0xf, !P1 ;  /* 0x0000000f0900780c */ /* 0x000fc80004f24070 */
[----:B0-----:R-:W-:-:S04]  /*5ad0*/  SEL R5, RZ, 0x1, !P1 ;  /* 0x00000001ff057807 */ /* 0x001fc80004800000 */
[--C-:B------:R-:W-:Y:S02]  /*5ae0*/  LOP3.LUT R3, R5, R3, R4.reuse, 0x96, !PT ;  /* 0x0000000305037212 */ /* 0x100fe400078e9604 */
[----:B------:R-:W-:Y:S01]  /*5af0*/  PRMT R4, RZ, 0x7610, R4 ;  /* 0x00007610ff047816 */ /* 0x000fe20000000004 */
[----:B------:R-:W-:Y:S06]  /*5b00*/  @P0 BRA `(.L_x_111) ;  /* 0x0000000400540947 */ /* 0x000fec0003800000 */
[----:B------:R-:W0:Y:S01]  /*5b10*/  S2R R15, SR_CTAID.X ;  /* 0x00000000000f7919 */ /* 0x000e220000002500 */
[----:B------:R-:W-:Y:S01]  /*5b20*/  ULDC.64 UR4, c[0x0][0x628] ;  /* 0x00018a0000047ab9 */ /* 0x000fe20000000a00 */
[----:B------:R-:W-:Y:S01]  /*5b30*/  ULDC UR7, c[0x0][0x630] ;  /* 0x00018c0000077ab9 */ /* 0x000fe20000000800 */
[----:B------:R-:W-:Y:S01]  /*5b40*/  ISETP.NE.U32.AND P0, PT, RZ, UR4, PT ;  /* 0x00000004ff007c0c */ /* 0x000fe2000bf05070 */
[----:B------:R-:W1:Y:S01]  /*5b50*/  S2R R20, SR_CTAID.Y ;  /* 0x0000000000147919 */ /* 0x000e620000002600 */
[----:B------:R-:W-:Y:S01]  /*5b60*/  ULDC UR8, c[0x0][0x150] ;  /* 0x0000540000087ab9 */ /* 0x000fe20000000800 */
[----:B------:R-:W-:Y:S01]  /*5b70*/  IMAD.MOV.U32 R4, RZ, RZ, R16 ;  /* 0x000000ffff047224 */ /* 0x000fe200078e0010 */
[----:B------:R-:W-:Y:S01]  /*5b80*/  ISETP.NE.AND.EX P0, PT, RZ, UR5, PT, P0 ;  /* 0x00000005ff007c0c */ /* 0x000fe2000bf05300 */
[----:B------:R-:W-:Y:S01]  /*5b90*/  IMAD.MOV.U32 R5, RZ, RZ, R17 ;  /* 0x000000ffff057224 */ /* 0x000fe200078e0011 */
[----:B0-----:R-:W-:-:S11]  /*5ba0*/  I2FP.F32.U32 R22, R15 ;  /* 0x0000000f00167245 */ /* 0x001fd60000201000 */
[----:B------:R-:W-:Y:S05]  /*5bb0*/  @!P0 BRA `(.L_x_112) ;  /* 0x0000000000288947 */ /* 0x000fea0003800000 */
[----:B------:R-:W-:Y:S02]  /*5bc0*/  ULDC UR6, c[0x0][0x634] ;  /* 0x00018d0000067ab9 */ /* 0x000fe40000000800 */
[----:B------:R-:W-:-:S05]  /*5bd0*/  IADD3 R5, P0, R16, UR6, RZ ;  /* 0x0000000610057c10 */ /* 0x000fca000ff1e0ff */
[----:B------:R-:W-:-:S04]  /*5be0*/  IMAD.X R21, RZ, RZ, R17, P0 ;  /* 0x000000ffff157224 */ /* 0x000fc800000e0611 */
[----:B------:R-:W-:-:S04]  /*5bf0*/  IMAD.WIDE.U32 R6, R21, UR4, RZ ;  /* 0x0000000415067c25 */ /* 0x000fc8000f8e00ff */
[----:B------:R-:W-:-:S04]  /*5c00*/  IMAD.WIDE.U32 R6, P0, R5, UR5, R6 ;  /* 0x0000000505067c25 */ /* 0x000fc8000f800006 */
[----:B------:R-:W-:-:S04]  /*5c10*/  IMAD.WIDE.U32 R4, R5, UR4, RZ ;  /* 0x0000000405047c25 */ /* 0x000fc8000f8e00ff */
[----:B------:R-:W-:Y:S01]  /*5c20*/  IMAD.MOV.U32 R4, RZ, RZ, R7 ;  /* 0x000000ffff047224 */ /* 0x000fe200078e0007 */
[----:B------:R-:W-:Y:S01]  /*5c30*/  IADD3 RZ, P1, R5, R6, RZ ;  /* 0x0000000605ff7210 */ /* 0x000fe20007f3e0ff */
[----:B------:R-:W-:-:S04]  /*5c40*/  IMAD.X R5, RZ, RZ, RZ, P0 ;  /* 0x000000ffff057224 */ /* 0x000fc800000e06ff */
[----:B------:R-:W-:-:S08]  /*5c50*/  IMAD.WIDE.U32.X R4, R21, UR5, R4, P1 ;  /* 0x0000000515047c25 */ /* 0x000fd000088e0404 */
.L_x_112:
[--C-:B------:R-:W-:Y:S01]  /*5c60*/  SHF.R.U64 R14, R4, UR7, R5.reuse ;  /* 0x00000007040e7c19 */ /* 0x100fe20008001205 */
[----:B------:R-:W-:Y:S01]  /*5c70*/  FMUL R22, R22, UR8 ;  /* 0x0000000816167c20 */ /* 0x000fe20008400000 */
[----:B------:R-:W-:Y:S01]  /*5c80*/  SHF.R.U32.HI R4, RZ, UR7, R5 ;  /* 0x00000007ff047c19 */ /* 0x000fe20008011605 */
[----:B------:R-:W0:Y:S01]  /*5c90*/  LDC R6, c[0x0][0x144] ;  /* 0x00005100ff067b82 */ /* 0x000e220000000800 */
[----:B------:R-:W-:Y:S01]  /*5ca0*/  IADD3 R5, P0, RZ, -R14, RZ ;  /* 0x8000000eff057210 */ /* 0x000fe20007f1e0ff */
[----:B------:R-:W-:Y:S01]  /*5cb0*/  ULDC UR6, c[0x0][0x154] ;  /* 0x0000550000067ab9 */ /* 0x000fe20000000800 */
[----:B-1----:R-:W-:Y:S01]  /*5cc0*/  I2FP.F32.U32 R7, R20 ;  /* 0x0000001400077245 */ /* 0x002fe20000201000 */
[----:B------:R-:W1:Y:S01]  /*5cd0*/  F2I.U32.TRUNC.NTZ R22, R22 ;  /* 0x0000001600167305 */ /* 0x000e62000020f000 */
[----:B------:R-:W-:Y:S01]  /*5ce0*/  ULDC.64 UR4, c[0x0][0x620] ;  /* 0x0001880000047ab9 */ /* 0x000fe20000000a00 */
[----:B------:R-:W-:Y:S01]  /*5cf0*/  IMAD.X R4, RZ, RZ, ~R4, P0 ;  /* 0x000000ffff047224 */ /* 0x000fe200000e0e04 */
[----:B------:R-:W-:Y:S01]  /*5d00*/  ISETP.NE.AND P2, PT, R2, 0x1, PT ;  /* 0x000000010200780c */ /* 0x000fe20003f45270 */
[----:B------:R-:W-:Y:S01]  /*5d10*/  FMUL R23, R7, UR6 ;  /* 0x0000000607177c20 */ /* 0x000fe20008400000 */
[----:B------:R-:W2:Y:S01]  /*5d20*/  LDC R25, c[0x0][0x148] ;  /* 0x00005200ff197b82 */ /* 0x000ea20000000800 */
[----:B------:R-:W-:Y:S01]  /*5d30*/  IMAD R4, R4, UR4, RZ ;  /* 0x0000000404047c24 */ /* 0x000fe2000f8e02ff */
[----:B------:R-:W-:-:S02]  /*5d40*/  ULDC.64 UR6, c[0x0][0x640] ;  /* 0x0001900000067ab9 */ /* 0x000fc40000000a00 */
[----:B------:R-:W-:Y:S01]  /*5d50*/  ISETP.NE.U32.AND P0, PT, RZ, UR6, PT ;  /* 0x00000006ff007c0c */ /* 0x000fe2000bf05070 */
[----:B------:R-:W3:Y:S01]  /*5d60*/  F2I.U32.TRUNC.NTZ R23, R23 ;  /* 0x0000001700177305 */ /* 0x000ee2000020f000 */
[C---:B------:R-:W-:Y:S02]  /*5d70*/  IMAD R7, R5.reuse, UR5, R4 ;  /* 0x0000000505077c24 */ /* 0x040fe4000f8e0204 */
[----:B------:R-:W-:Y:S01]  /*5d80*/  IMAD.WIDE.U32 R4, R5, UR4, R16 ;  /* 0x0000000405047c25 */ /* 0x000fe2000f8e0010 */
[----:B------:R-:W-:Y:S01]  /*5d90*/  ULDC UR4, c[0x0][0x618] ;  /* 0x0001860000047ab9 */ /* 0x000fe20000000800 */
[----:B------:R-:W-:Y:S02]  /*5da0*/  ISETP.NE.AND.EX P0, PT, RZ, UR7, PT, P0 ;  /* 0x00000007ff007c0c */ /* 0x000fe4000bf05300 */
[----:B------:R-:W-:Y:S02]  /*5db0*/  IMAD.IADD R5, R5, 0x1, R7 ;  /* 0x0000000105057824 */ /* 0x000fe400078e0207 */
[----:B-1----:R-:W-:-:S03]  /*5dc0*/  IMAD.MOV R22, RZ, RZ, -R22 ;  /* 0x000000ffff167224 */ /* 0x002fc600078e0a16 */
[----:B------:R-:W-:Y:S01]  /*5dd0*/  SHF.R.U64 R21, R4, UR4, R5 ;  /* 0x0000000404157c19 */ /* 0x000fe20008001205 */
[----:B0-----:R-:W-:Y:S01]  /*5de0*/  IMAD R15, R6, R22, R15 ;  /* 0x00000016060f7224 */ /* 0x001fe200078e020f */
[----:B------:R-:W-:Y:S01]  /*5df0*/  SHF.R.U32.HI R4, RZ, UR4, R5 ;  /* 0x00000004ff047c19 */ /* 0x000fe20008011605 */
[----:B------:R-:W-:Y:S01]  /*5e00*/  ULDC UR4, c[0x0][0x608] ;  /* 0x0001820000047ab9 */ /* 0x000fe20000000800 */
[----:B---3--:R-:W-:Y:S02]  /*5e10*/  IMAD.MOV R6, RZ, RZ, -R23 ;  /* 0x000000ffff067224 */ /* 0x008fe400078e0a17 */
[--C-:B------:R-:W-:Y:S02]  /*5e20*/  SHF.R.U64 R22, R21, UR4, R4.reuse ;  /* 0x0000000415167c19 */ /* 0x100fe40008001204 */
[----:B------:R-:W-:Y:S01]  /*5e30*/  SHF.R.U32.HI R5, RZ, UR4, R4 ;  /* 0x00000004ff057c19 */ /* 0x000fe20008011604 */
[----:B------:R-:W-:Y:S01]  /*5e40*/  ULDC UR4, c[0x0][0x658] ;  /* 0x0001960000047ab9 */ /* 0x000fe20000000800 */
[----:B--2---:R-:W-:-:S02]  /*5e50*/  @P2 IMAD R15, R25, R6, R20 ;  /* 0x00000006190f2224 */ /* 0x004fc400078e0214 */
[--C-:B------:R-:W-:Y:S02]  /*5e60*/  SHF.R.U64 R20, R22, UR4, R5.reuse ;  /* 0x0000000416147c19 */ /* 0x100fe40008001205 */
[----:B------:R-:W-:-:S03]  /*5e70*/  SHF.R.U32.HI R23, RZ, UR4, R5 ;  /* 0x00000004ff177c19 */ /* 0x000fc60008011605 */
[----:B------:R-:W-:Y:S02]  /*5e80*/  IMAD.MOV.U32 R6, RZ, RZ, R20 ;  /* 0x000000ffff067224 */ /* 0x000fe400078e0014 */
[----:B------:R-:W-:Y:S01]  /*5e90*/  IMAD.MOV.U32 R5, RZ, RZ, R23 ;  /* 0x000000ffff057224 */ /* 0x000fe200078e0017 */
[----:B------:R-:W-:Y:S06]  /*5ea0*/  @!P0 BRA `(.L_x_113) ;  /* 0x00000000002c8947 */ /* 0x000fec0003800000 */
        /* <DEDUP_REMOVED lines=9> */
[----:B------:R-:W-:-:S04]  /*5f40*/  IMAD.WIDE.U32.X R4, R23, UR7, R4, P1 ;  /* 0x0000000717047c25 */ /* 0x000fc800088e0404 */
[----:B------:R-:W-:-:S07]  /*5f50*/  IMAD.MOV.U32 R6, RZ, RZ, R4 ;  /* 0x000000ffff067224 */ /* 0x000fce00078e0004 */
.L_x_113:
[----:B------:R-:W-:Y:S01]  /*5f60*/  ULDC UR4, c[0x0][0x648] ;  /* 0x0001920000047ab9 */ /* 0x000fe20000000800 */
[----:B------:R-:W-:Y:S01]  /*5f70*/  LOP3.LUT R4, R22, UR16, RZ, 0xc0, !PT ;  /* 0x0000001016047c12 */ /* 0x000fe2000f8ec0ff */
[----:B------:R-:W-:Y:S01]  /*5f80*/  ULDC UR5, c[0x0][0x610] ;  /* 0x0001840000057ab9 */ /* 0x000fe20000000800 */
[----:B------:R-:W-:Y:S01]  /*5f90*/  SHF.R.U64 R5, R6, UR4, R5 ;  /* 0x0000000406057c19 */ /* 0x000fe20008001205 */
[----:B------:R-:W-:Y:S01]  /*5fa0*/  ULDC UR4, c[0x0][0x638] ;  /* 0x00018e0000047ab9 */ /* 0x000fe20000000800 */
[----:B------:R-:W-:-:S03]  /*5fb0*/  LOP3.LUT R21, R21, UR15, RZ, 0xc0, !PT ;  /* 0x0000000f15157c12 */ /* 0x000fc6000f8ec0ff */
[----:B------:R-:W-:Y:S02]  /*5fc0*/  IMAD.MOV R7, RZ, RZ, -R5 ;  /* 0x000000ffff077224 */ /* 0x000fe400078e0a05 */
[----:B------:R-:W-:Y:S02]  /*5fd0*/  IMAD R4, R5, UR17, R4 ;  /* 0x0000001105047c24 */ /* 0x000fe4000f8e0204 */
[----:B------:R-:W-:Y:S01]  /*5fe0*/  IMAD R20, R7, UR4, R20 ;  /* 0x0000000407147c24 */ /* 0x000fe2000f8e0214 */
[----:B------:R-:W-:Y:S01]  /*5ff0*/  ULDC UR4, c[0x0][0x600] ;  /* 0x0001800000047ab9 */ /* 0x000fe20000000800 */
[----:B------:R-:W-:Y:S02]  /*6000*/  IMAD R15, R4, UR5, R15 ;  /* 0x00000005040f7c24 */ /* 0x000fe4000f8e020f */
[----:B------:R-:W-:Y:S02]  /*6010*/  IMAD R6, R20, UR4, R21 ;  /* 0x0000000414067c24 */ /* 0x000fe4000f8e0215 */
[----:B------:R-:W-:-:S03]  /*6020*/  IMAD.MOV.U32 R4, RZ, RZ, 0x1 ;  /* 0x00000001ff047424 */ /* 0x000fc600078e00ff */
[----:B------:R-:W-:Y:S02]  /*6030*/  SEL R20, R6, R15, !P2 ;  /* 0x0000000f06147207 */ /* 0x000fe40005000000 */
[----:B------:R-:W-:Y:S01]  /*6040*/  SEL R21, R15, R6, !P2 ;  /* 0x000000060f157207 */ /* 0x000fe20005000000 */
[----:B------:R-:W-:-:S07]  /*6050*/  IMAD.MOV.U32 R6, RZ, RZ, R14 ;  /* 0x000000ffff067224 */ /* 0x000fce00078e000e */
.L_x_111:
[----:B------:R-:W-:Y:S05]  /*6060*/  BSYNC B1 ;  /* 0x0000000000017941 */ /* 0x000fea0003800000 */
.L_x_110:
[----:B------:R-:W-:-:S13]  /*6070*/  LOP3.LUT P0, RZ, R4, 0xff, RZ, 0xc0, !PT ;  /* 0x000000ff04ff7812 */ /* 0x000fda000780c0ff */
[----:B------:R-:W-:Y:S05]  /*6080*/  @P0 BRA `(.L_x_114) ;  /* 0xfffffff4003c0947 */ /* 0x000fea000383ffff */
[----:B------:R-:W-:Y:S05]  /*6090*/  BSYNC B0 ;  /* 0x0000000000007941 */ /* 0x000fea0003800000 */
.L_x_103:
[----:B------:R-:W-:-:S03]  /*60a0*/  UMOV UR4, 0xffffffff ;  /* 0xffffffff00047882 */ /* 0x000fc60000000000 */
[----:B------:R-:W-:Y:S05]  /*60b0*/  BRA.DIV UR4, `(.L_x_115) ;  /* 0x0000000a04c47947 */ /* 0x000fea000b800000 */
[----:B------:R-:W-:-:S13]  /*60c0*/  ELECT P6, URZ, PT ;  /* 0x00000000003f782f */ /* 0x000fda00038c0000 */
.L_x_141:
[----:B------:R-:W-:Y:S04]  /*60d0*/  BSSY B0, `(.L_x_116) ;  /* 0x0000097000007945 */ /* 0x000fe80003800000 */
[----:B------:R-:W-:Y:S05]  /*60e0*/  @!P6 BRA `(.L_x_117) ;  /* 0x000000080054e947 */ /* 0x000fea0003800000 */
[----:B------:R-:W-:-:S04]  /*60f0*/  LOP3.LUT R18, R18, 0x2, RZ, 0xfc, !PT ;  /* 0x0000000212127812 */ /* 0x000fc800078efcff */
[----:B------:R-:W-:-:S13]  /*6100*/  ISETP.NE.AND P0, PT, R18, 0x3, PT ;  /* 0x000000031200780c */ /* 0x000fda0003f05270 */
[----:B------:R-:W-:Y:S05]  /*6110*/  @!P0 BRA `(.L_x_118) ;  /* 0x0000000000048947 */ /* 0x000fea0003800000 */
[----:B------:R-:W-:Y:S01]  /*6120*/  BPT.TRAP 0x1 ;  /* 0x000000040000795c */ /* 0x000fe20000300000 */
.L_x_118:
[----:B------:R-:W0:Y:S01]  /*6130*/  S2R R5, SR_CgaCtaId ;  /* 0x0000000000057919 */ /* 0x000e220000008800 */
[----:B------:R-:W-:Y:S02]  /*6140*/  MOV R0, 0x400 ;  /* 0x0000040000007802 */ /* 0x000fe40000000f00 */
[----:B------:R-:W-:Y:S02]  /*6150*/  SHF.L.U32 R2, R3, 0x1f, RZ ;  /* 0x0000001f03027819 */ /* 0x000fe400000006ff */
[----:B0-----:R-:W-:-:S05]  /*6160*/  LEA R5, R5, R0, 0x18 ;  /* 0x0000000005057211 */ /* 0x001fca00078ec0ff */
[----:B------:R-:W-:-:S04]  /*6170*/  VIADD R5, R5, 0x80 ;  /* 0x0000008005057836 */ /* 0x000fc80000000000 */
[C---:B------:R-:W-:Y:S02]  /*6180*/  IMAD R7, R8.reuse, 0x8, R5 ;  /* 0x0000000808077824 */ /* 0x040fe400078e0205 */
[----:B------:R-:W-:Y:S02]  /*6190*/  VIADD R8, R8, 0x1 ;  /* 0x0000000108087836 */ /* 0x000fe40000000000 */
[----:B------:R-:W0:Y:S03]  /*61a0*/  SYNCS.PHASECHK.TRANS64.TRYWAIT P0, [R7+URZ], R2 ;  /* 0x00000002070075a7 */ /* 0x000e26000800017f */
[----:B------:R-:W-:-:S04]  /*61b0*/  ISETP.NE.AND P1, PT, R8, 0x10, PT ;  /* 0x000000100800780c */ /* 0x000fc80003f25270 */
[----:B------:R-:W-:Y:S02]  /*61c0*/  SEL R0, RZ, 0x1, P1 ;  /* 0x00000001ff007807 */ /* 0x000fe40000800000 */
[----:B------:R-:W-:Y:S02]  /*61d0*/  SEL R8, R8, RZ, P1 ;  /* 0x000000ff08087207 */ /* 0x000fe40000800000 */
[----:B------:R-:W-:-:S03]  /*61e0*/  LOP3.LUT R9, R3, R0, RZ, 0x3c, !PT ;  /* 0x0000000003097212 */ /* 0x000fc600078e3cff */
[----:B------:R-:W-:Y:S01]  /*61f0*/  IMAD R6, R8, 0x8, R5 ;  /* 0x0000000808067824 */ /* 0x000fe200078e0205 */
[----:B------:R-:W-:Y:S01]  /*6200*/  SHF.L.U32 R3, R9, 0x1f, RZ ;  /* 0x0000001f09037819 */ /* 0x000fe200000006ff */
[----:B0-----:R-:W-:Y:S06]  /*6210*/  @!P0 BRA `(.L_x_119) ;  /* 0x00000008008c8947 */ /* 0x001fec0003800000 */
.L_x_142:
[----:B------:R-:W1:Y:S01]  /*6220*/  SYNCS.PHASECHK.TRANS64.TRYWAIT P0, [R6+URZ], R3 ;  /* 0x00000003060075a7 */ /* 0x000e62000800017f */
[----:B------:R-:W-:-:S05]  /*6230*/  VIADD R0, R8, 0x1 ;  /* 0x0000000108007836 */ /* 0x000fca0000000000 */
[----:B------:R-:W-:-:S04]  /*6240*/  ISETP.NE.AND P1, PT, R0, 0x10, PT ;  /* 0x000000100000780c */ /* 0x000fc80003f25270 */
[----:B0-----:R-:W-:Y:S02]  /*6250*/  SEL R2, RZ, 0x1, P1 ;  /* 0x00000001ff027807 */ /* 0x001fe40000800000 */
[----:B------:R-:W-:Y:S02]  /*6260*/  SEL R0, R0, RZ, P1 ;  /* 0x000000ff00007207 */ /* 0x000fe40000800000 */
[----:B------:R-:W-:-:S03]  /*6270*/  LOP3.LUT R9, R9, R2, RZ, 0x3c, !PT ;  /* 0x0000000209097212 */ /* 0x000fc600078e3cff */
[----:B------:R-:W-:Y:S01]  /*6280*/  IMAD R7, R0, 0x8, R5 ;  /* 0x0000000800077824 */ /* 0x000fe200078e0205 */
[----:B------:R-:W-:Y:S01]  /*6290*/  SHF.L.U32 R4, R9, 0x1f, RZ ;  /* 0x0000001f09047819 */ /* 0x000fe200000006ff */
[----:B-1----:R-:W-:Y:S06]  /*62a0*/  @!P0 BRA `(.L_x_120) ;  /* 0x00000008007c8947 */ /* 0x002fec0003800000 */
.L_x_143:
[----:B------:R-:W1:Y:S01]  /*62b0*/  SYNCS.PHASECHK.TRANS64.TRYWAIT P0, [R7+URZ], R4 ;  /* 0x00000004070075a7 */ /* 0x000e62000800017f */
[----:B------:R-:W-:-:S05]  /*62c0*/  VIADD R0, R0, 0x1 ;  /* 0x0000000100007836 */ /* 0x000fca0000000000 */
[----:B------:R-:W-:-:S04]  /*62d0*/  ISETP.NE.AND P1, PT, R0, 0x10, PT ;  /* 0x000000100000780c */ /* 0x000fc80003f25270 */
[----:B------:R-:W-:Y:S02]  /*62e0*/  SEL R2, RZ, 0x1, P1 ;  /* 0x00000001ff027807 */ /* 0x000fe40000800000 */
[----:B------:R-:W-:Y:S02]  /*62f0*/  SEL R0, R0, RZ, P1 ;  /* 0x000000ff00007207 */ /* 0x000fe40000800000 */
[----:B------:R-:W-:-:S03]  /*6300*/  LOP3.LUT R9, R9, R2, RZ, 0x3c, !PT ;  /* 0x0000000209097212 */ /* 0x000fc600078e3cff */
[----:B0-----:R-:W-:Y:S01]  /*6310*/  IMAD R6, R0, 0x8, R5 ;  /* 0x0000000800067824 */ /* 0x001fe200078e0205 */
[----:B------:R-:W-:Y:S01]  /*6320*/  SHF.L.U32 R3, R9, 0x1f, RZ ;  /* 0x0000001f09037819 */ /* 0x000fe200000006ff */
[----:B-1----:R-:W-:Y:S06]  /*6330*/  @!P0 BRA `(.L_x_121) ;  /* 0x00000008006c8947 */ /* 0x002fec0003800000 */
.L_x_144:
        /* <DEDUP_REMOVED lines=9> */
.L_x_145:
        /* <DEDUP_REMOVED lines=9> */
.L_x_146:
        /* <DEDUP_REMOVED lines=9> */
.L_x_147:
        /* <DEDUP_REMOVED lines=9> */
.L_x_148:
        /* <DEDUP_REMOVED lines=9> */
.L_x_149:
        /* <DEDUP_REMOVED lines=9> */
.L_x_150:
        /* <DEDUP_REMOVED lines=9> */
.L_x_151:
        /* <DEDUP_REMOVED lines=9> */
.L_x_152:
        /* <DEDUP_REMOVED lines=9> */
.L_x_153:
        /* <DEDUP_REMOVED lines=9> */
.L_x_154:
        /* <DEDUP_REMOVED lines=9> */
.L_x_155:
[----:B------:R-:W1:Y:S01]  /*6970*/  SYNCS.PHASECHK.TRANS64.TRYWAIT P0, [R7+URZ], R4 ;  /* 0x00000004070075a7 */ /* 0x000e62000800017f */
[----:B------:R-:W-:-:S05]  /*6980*/  VIADD R0, R0, 0x1 ;  /* 0x0000000100007836 */ /* 0x000fca0000000000 */
[----:B------:R-:W-:-:S04]  /*6990*/  ISETP.NE.AND P1, PT, R0, 0x10, PT ;  /* 0x000000100000780c */ /* 0x000fc80003f25270 */
[----:B------:R-:W-:Y:S02]  /*69a0*/  SEL R2, RZ, 0x1, P1 ;  /* 0x00000001ff027807 */ /* 0x000fe40000800000 */
[----:B------:R-:W-:Y:S02]  /*69b0*/  SEL R0, R0, RZ, P1 ;  /* 0x000000ff00007207 */ /* 0x000fe40000800000 */
[----:B------:R-:W-:Y:S01]  /*69c0*/  LOP3.LUT R2, R9, R2, RZ, 0x3c, !PT ;  /* 0x0000000209027212 */ /* 0x000fe200078e3cff */
[----:B-1----:R-:W-:Y:S06]  /*69d0*/  @!P0 BRA `(.L_x_133) ;  /* 0x0000000400b48947 */ /* 0x002fec0003800000 */
.L_x_156:
[----:B------:R-:W-:Y:S01]  /*69e0*/  IMAD R5, R0, 0x8, R5 ;  /* 0x0000000800057824 */ /* 0x000fe200078e0205 */
[----:B------:R-:W-:-:S07]  /*69f0*/  SHF.L.U32 R0, R2, 0x1f, RZ ;  /* 0x0000001f02007819 */ /* 0x000fce00000006ff */
.L_x_134:
[----:B--2---:R2:W3:Y:S02]  /*6a00*/  SYNCS.PHASECHK.TRANS64.TRYWAIT P0, [R5+URZ], R0 ;  /* 0x00000000050075a7 */ /* 0x0044e4000800017f */
[----:B---3--:R-:W-:Y:S05]  /*6a10*/  @!P0 NANOSLEEP.SYNCS 0x989680 ;  /* 0x009896800000895d */ /* 0x008fea0003900000 */
[----:B------:R-:W3:Y:S02]  /*6a20*/  @!P0 SYNCS.PHASECHK.TRANS64 P0, [R5+URZ], R0 ;  /* 0x00000000050085a7 */ /* 0x000ee4000800007f */
[----:B---3--:R-:W-:Y:S05]  /*6a30*/  @!P0 BRA `(.L_x_134) ;  /* 0xfffffffc00f08947 */ /* 0x008fea000383ffff */
.L_x_117:
[----:B------:R-:W-:Y:S05]  /*6a40*/  BSYNC B0 ;  /* 0x0000000000007941 */ /* 0x000fea0003800000 */
.L_x_116:
[----:B------:R-:W-:Y:S05]  /*6a50*/  EXIT ;  /* 0x000000000000794d */ /* 0x000fea0003800000 */
.L_x_22:
[----:B-1----:R1:W2:Y:S02]  /*6a60*/  SYNCS.PHASECHK.TRANS64.TRYWAIT P1, [R3+URZ], R0 ;  /* 0x00000000030075a7 */ /* 0x0022a4000802017f */
[----:B--2---:R-:W-:Y:S05]  /*6a70*/  @!P1 NANOSLEEP.SYNCS 0x989680 ;  /* 0x009896800000995d */ /* 0x004fea0003900000 */
[----:B------:R-:W2:Y:S02]  /*6a80*/  @!P1 SYNCS.PHASECHK.TRANS64 P1, [R3+URZ], R0 ;  /* 0x00000000030095a7 */ /* 0x000ea4000802007f */
[----:B--2---:R-:W-:Y:S05]  /*6a90*/  @!P1 BRA `(.L_x_22) ;  /* 0xfffffffc00f09947 */ /* 0x004fea000383ffff */
[----:B------:R-:W-:Y:S05]  /*6aa0*/  BRA `(.L_x_21) ;  /* 0xffffffac00b87947 */ /* 0x000fea000383ffff */
.L_x_27:
[----:B-1----:R1:W2:Y:S02]  /*6ab0*/  SYNCS.PHASECHK.TRANS64.TRYWAIT P1, [R5+URZ], R4 ;  /* 0x00000004050075a7 */ /* 0x0022a4000802017f */
[----:B--2---:R-:W-:Y:S05]  /*6ac0*/  @!P1 NANOSLEEP.SYNCS 0x989680 ;  /* 0x009896800000995d */ /* 0x004fea0003900000 */
[----:B------:R-:W2:Y:S02]  /*6ad0*/  @!P1 SYNCS.PHASECHK.TRANS64 P1, [R5+URZ], R4 ;  /* 0x00000004050095a7 */ /* 0x000ea4000802007f */
[----:B--2---:R-:W-:Y:S05]  /*6ae0*/  @!P1 BRA `(.L_x_27) ;  /* 0xfffffffc00f09947 */ /* 0x004fea000383ffff */
[----:B------:R-:W-:Y:S05]  /*6af0*/  BRA `(.L_x_26) ;  /* 0xffffffb0008c7947 */ /* 0x000fea000383ffff */
.L_x_104:
[----:B------:R-:W-:Y:S01]  /*6b00*/  BSSY B1, `(.L_x_135) ;  /* 0x0000006000017945 */ /* 0x000fe20003800000 */
[----:B------:R-:W-:-:S07]  /*6b10*/  IMAD.MOV.U32 R15, RZ, RZ, -0x1 ;  /* 0xffffffffff0f7424 */ /* 0x000fce00078e00ff */
[----:B------:R-:W-:Y:S05]  /*6b20*/  WARPSYNC.COLLECTIVE R15, `(.L_x_136) ;  /* 0x000000000f0c7348 */ /* 0x000fea0003c00000 */
[----:B------:R-:W-:Y:S02]  /*6b30*/  ELECT P6, UR62, PT ;  /* 0x00000000003e782f */ /* 0x000fe400038c0000 */
[----:B------:R-:W-:Y:S01]  /*6b40*/  MOV R14, UR62 ;  /* 0x0000003e000e7c02 */ /* 0x000fe20008000f00 */
[----:B------:R-:W-:Y:S10]  /*6b50*/  ENDCOLLECTIVE ;  /* 0x000000000000791b */ /* 0x000ff40003800000 */
.L_x_136:
[----:B------:R-:W-:Y:S05]  /*6b60*/  BSYNC B1 ;  /* 0x0000000000017941 */ /* 0x000fea0003800000 */
.L_x_135:
[----:B------:R-:W-:Y:S05]  /*6b70*/  BRA `(.L_x_137) ;  /* 0xffffffe8008c7947 */ /* 0x000fea000383ffff */
.L_x_107:
[----:B-1----:R1:W2:Y:S02]  /*6b80*/  SYNCS.PHASECHK.TRANS64.TRYWAIT P0, [R23+URZ+0x80], R14 ;  /* 0x0000800e170075a7 */ /* 0x0022a4000800017f */
[----:B--2---:R-:W-:Y:S05]  /*6b90*/  @!P0 NANOSLEEP.SYNCS 0x989680 ;  /* 0x009896800000895d */ /* 0x004fea0003900000 */
[----:B------:R-:W2:Y:S02]  /*6ba0*/  @!P0 SYNCS.PHASECHK.TRANS64 P0, [R23+URZ+0x80], R14 ;  /* 0x0000800e170085a7 */ /* 0x000ea4000800007f */
[----:B--2---:R-:W-:Y:S05]  /*6bb0*/  @!P0 BRA `(.L_x_107) ;  /* 0xfffffffc00f08947 */ /* 0x004fea000383ffff */
[----:B------:R-:W-:Y:S05]  /*6bc0*/  BRA `(.L_x_138) ;  /* 0xffffffe800c47947 */ /* 0x000fea000383ffff */
.L_x_115:
[----:B------:R-:W-:Y:S01]  /*6bd0*/  BSSY B0, `(.L_x_139) ;  /* 0x0000006000007945 */ /* 0x000fe20003800000 */
[----:B------:R-:W-:-:S07]  /*6be0*/  IMAD.MOV.U32 R15, RZ, RZ, -0x1 ;  /* 0xffffffffff0f7424 */ /* 0x000fce00078e00ff */
[----:B------:R-:W-:Y:S05]  /*6bf0*/  WARPSYNC.COLLECTIVE R15, `(.L_x_140) ;  /* 0x000000000f0c7348 */ /* 0x000fea0003c00000 */
[----:B------:R-:W-:Y:S02]  /*6c00*/  ELECT P6, UR62, PT ;  /* 0x00000000003e782f */ /* 0x000fe400038c0000 */
[----:B------:R-:W-:Y:S01]  /*6c10*/  MOV R14, UR62 ;  /* 0x0000003e000e7c02 */ /* 0x000fe20008000f00 */
[----:B------:R-:W-:Y:S10]  /*6c20*/  ENDCOLLECTIVE ;  /* 0x000000000000791b */ /* 0x000ff40003800000 */
.L_x_140:
[----:B------:R-:W-:Y:S05]  /*6c30*/  BSYNC B0 ;  /* 0x0000000000007941 */ /* 0x000fea0003800000 */
.L_x_139:
[----:B------:R-:W-:Y:S05]  /*6c40*/  BRA `(.L_x_141) ;  /* 0xfffffff400207947 */ /* 0x000fea000383ffff */
.L_x_119:
[----:B0-----:R0:W1:Y:S02]  /*6c50*/  SYNCS.PHASECHK.TRANS64.TRYWAIT P0, [R7+URZ], R2 ;  /* 0x00000002070075a7 */ /* 0x001064000800017f */
[----:B-1----:R-:W-:Y:S05]  /*6c60*/  @!P0 NANOSLEEP.SYNCS 0x989680 ;  /* 0x009896800000895d */ /* 0x002fea0003900000 */
[----:B------:R-:W1:Y:S02]  /*6c70*/  @!P0 SYNCS.PHASECHK.TRANS64 P0, [R7+URZ], R2 ;  /* 0x00000002070085a7 */ /* 0x000e64000800007f */
[----:B-1----:R-:W-:Y:S05]  /*6c80*/  @!P0 BRA `(.L_x_119) ;  /* 0xfffffffc00f08947 */ /* 0x002fea000383ffff */
[----:B------:R-:W-:Y:S05]  /*6c90*/  BRA `(.L_x_142) ;  /* 0xfffffff400607947 */ /* 0x000fea000383ffff */
.L_x_120:
[----:B0-----:R0:W1:Y:S02]  /*6ca0*/  SYNCS.PHASECHK.TRANS64.TRYWAIT P0, [R6+URZ], R3 ;  /* 0x00000003060075a7 */ /* 0x001064000800017f */
[----:B-1----:R-:W-:Y:S05]  /*6cb0*/  @!P0 NANOSLEEP.SYNCS 0x989680 ;  /* 0x009896800000895d */ /* 0x002fea0003900000 */
[----:B------:R-:W1:Y:S02]  /*6cc0*/  @!P0 SYNCS.PHASECHK.TRANS64 P0, [R6+URZ], R3 ;  /* 0x00000003060085a7 */ /* 0x000e64000800007f */
[----:B-1----:R-:W-:Y:S05]  /*6cd0*/  @!P0 BRA `(.L_x_120) ;  /* 0xfffffffc00f08947 */ /* 0x002fea000383ffff */
[----:B------:R-:W-:Y:S05]  /*6ce0*/  BRA `(.L_x_143) ;  /* 0xfffffff400707947 */ /* 0x000fea000383ffff */
.L_x_121:
[----:B0-----:R0:W1:Y:S02]  /*6cf0*/  SYNCS.PHASECHK.TRANS64.TRYWAIT P0, [R7+URZ], R4 ;  /* 0x00000004070075a7 */ /* 0x001064000800017f */
[----:B-1----:R-:W-:Y:S05]  /*6d00*/  @!P0 NANOSLEEP.SYNCS 0x989680 ;  /* 0x009896800000895d */ /* 0x002fea0003900000 */
[----:B------:R-:W1:Y:S02]  /*6d10*/  @!P0 SYNCS.PHASECHK.TRANS64 P0, [R7+URZ], R4 ;  /* 0x00000004070085a7 */ /* 0x000e64000800007f */
[----:B-1----:R-:W-:Y:S05]  /*6d20*/  @!P0 BRA `(.L_x_121) ;  /* 0xfffffffc00f08947 */ /* 0x002fea000383ffff */
[----:B------:R-:W-:Y:S05]  /*6d30*/  BRA `(.L_x_144) ;  /* 0xfffffff400807947 */ /* 0x000fea000383ffff */
.L_x_122:
[----:B0-----:R0:W1:Y:S02]  /*6d40*/  SYNCS.PHASECHK.TRANS64.TRYWAIT P0, [R6+URZ], R3 ;  /* 0x00000003060075a7 */ /* 0x001064000800017f */
[----:B-1----:R-:W-:Y:S05]  /*6d50*/  @!P0 NANOSLEEP.SYNCS 0x989680 ;  /* 0x009896800000895d */ /* 0x002fea0003900000 */
[----:B------:R-:W1:Y:S02]  /*6d60*/  @!P0 SYNCS.PHASECHK.TRANS64 P0, [R6+URZ], R3 ;  /* 0x00000003060085a7 */ /* 0x000e64000800007f */
[----:B-1----:R-:W-:Y:S05]  /*6d70*/  @!P0 BRA `(.L_x_122) ;  /* 0xfffffffc00f08947 */ /* 0x002fea000383ffff */
[----:B------:R-:W-:Y:S05]  /*6d80*/  BRA `(.L_x_145) ;  /* 0xfffffff400907947 */ /* 0x000fea000383ffff */
.L_x_123:
[----:B0-----:R0:W1:Y:S02]  /*6d90*/  SYNCS.PHASECHK.TRANS64.TRYWAIT P0, [R7+URZ], R4 ;  /* 0x00000004070075a7 */ /* 0x001064000800017f */
[----:B-1----:R-:W-:Y:S05]  /*6da0*/  @!P0 NANOSLEEP.SYNCS 0x989680 ;  /* 0x009896800000895d */ /* 0x002fea0003900000 */
[----:B------:R-:W1:Y:S02]  /*6db0*/  @!P0 SYNCS.PHASECHK.TRANS64 P0, [R7+URZ], R4 ;  /* 0x00000004070085a7 */ /* 0x000e64000800007f */
[----:B-1----:R-:W-:Y:S05]  /*6dc0*/  @!P0 BRA `(.L_x_123) ;  /* 0xfffffffc00f08947 */ /* 0x002fea000383ffff */
[----:B------:R-:W-:Y:S05]  /*6dd0*/  BRA `(.L_x_146) ;  /* 0xfffffff400a07947 */ /* 0x000fea000383ffff */
.L_x_124:
[----:B0-----:R0:W1:Y:S02]  /*6de0*/  SYNCS.PHASECHK.TRANS64.TRYWAIT P0, [R6+URZ], R3 ;  /* 0x00000003060075a7 */ /* 0x001064000800017f */
[----:B-1----:R-:W-:Y:S05]  /*6df0*/  @!P0 NANOSLEEP.SYNCS 0x989680 ;  /* 0x009896800000895d */ /* 0x002fea0003900000 */
[----:B------:R-:W1:Y:S02]  /*6e00*/  @!P0 SYNCS.PHASECHK.TRANS64 P0, [R6+URZ], R3 ;  /* 0x00000003060085a7 */ /* 0x000e64000800007f */
[----:B-1----:R-:W-:Y:S05]  /*6e10*/  @!P0 BRA `(.L_x_124) ;  /* 0xfffffffc00f08947 */ /* 0x002fea000383ffff */
[----:B------:R-:W-:Y:S05]  /*6e20*/  BRA `(.L_x_147) ;  /* 0xfffffff400b07947 */ /* 0x000fea000383ffff */
.L_x_125:
[----:B0-----:R0:W1:Y:S02]  /*6e30*/  SYNCS.PHASECHK.TRANS64.TRYWAIT P0, [R7+URZ], R4 ;  /* 0x00000004070075a7 */ /* 0x001064000800017f */
[----:B-1----:R-:W-:Y:S05]  /*6e40*/  @!P0 NANOSLEEP.SYNCS 0x989680 ;  /* 0x009896800000895d */ /* 0x002fea0003900000 */
[----:B------:R-:W1:Y:S02]  /*6e50*/  @!P0 SYNCS.PHASECHK.TRANS64 P0, [R7+URZ], R4 ;  /* 0x00000004070085a7 */ /* 0x000e64000800007f */
[----:B-1----:R-:W-:Y:S05]  /*6e60*/  @!P0 BRA `(.L_x_125) ;  /* 0xfffffffc00f08947 */ /* 0x002fea000383ffff */
[----:B------:R-:W-:Y:S05]  /*6e70*/  BRA `(.L_x_148) ;  /* 0xfffffff400c07947 */ /* 0x000fea000383ffff */
.L_x_126:
[----:B0-----:R0:W1:Y:S02]  /*6e80*/  SYNCS.PHASECHK.TRANS64.TRYWAIT P0, [R6+URZ], R3 ;  /* 0x00000003060075a7 */ /* 0x001064000800017f */
[----:B-1----:R-:W-:Y:S05]  /*6e90*/  @!P0 NANOSLEEP.SYNCS 0x989680 ;  /* 0x009896800000895d */ /* 0x002fea0003900000 */
[----:B------:R-:W1:Y:S02]  /*6ea0*/  @!P0 SYNCS.PHASECHK.TRANS64 P0, [R6+URZ], R3 ;  /* 0x00000003060085a7 */ /* 0x000e64000800007f */
[----:B-1----:R-:W-:Y:S05]  /*6eb0*/  @!P0 BRA `(.L_x_126) ;  /* 0xfffffffc00f08947 */ /* 0x002fea000383ffff */
[----:B------:R-:W-:Y:S05]  /*6ec0*/  BRA `(.L_x_149) ;  /* 0xfffffff400d07947 */ /* 0x000fea000383ffff */
.L_x_127:
[----:B0-----:R0:W1:Y:S02]  /*6ed0*/  SYNCS.PHASECHK.TRANS64.TRYWAIT P0, [R7+URZ], R4 ;  /* 0x00000004070075a7 */ /* 0x001064000800017f */
[----:B-1----:R-:W-:Y:S05]  /*6ee0*/  @!P0 NANOSLEEP.SYNCS 0x989680 ;  /* 0x009896800000895d */ /* 0x002fea0003900000 */
[----:B------:R-:W1:Y:S02]  /*6ef0*/  @!P0 SYNCS.PHASECHK.TRANS64 P0, [R7+URZ], R4 ;  /* 0x00000004070085a7 */ /* 0x000e64000800007f */
[----:B-1----:R-:W-:Y:S05]  /*6f00*/  @!P0 BRA `(.L_x_127) ;  /* 0xfffffffc00f08947 */ /* 0x002fea000383ffff */
[----:B------:R-:W-:Y:S05]  /*6f10*/  BRA `(.L_x_150) ;  /* 0xfffffff400e07947 */ /* 0x000fea000383ffff */
.L_x_128:
[----:B0-----:R0:W1:Y:S02]  /*6f20*/  SYNCS.PHASECHK.TRANS64.TRYWAIT P0, [R6+URZ], R3 ;  /* 0x00000003060075a7 */ /* 0x001064000800017f */
[----:B-1----:R-:W-:Y:S05]  /*6f30*/  @!P0 NANOSLEEP.SYNCS 0x989680 ;  /* 0x009896800000895d */ /* 0x002fea0003900000 */
[----:B------:R-:W1:Y:S02]  /*6f40*/  @!P0 SYNCS.PHASECHK.TRANS64 P0, [R6+URZ], R3 ;  /* 0x00000003060085a7 */ /* 0x000e64000800007f */
[----:B-1----:R-:W-:Y:S05]  /*6f50*/  @!P0 BRA `(.L_x_128) ;  /* 0xfffffffc00f08947 */ /* 0x002fea000383ffff */
[----:B------:R-:W-:Y:S05]  /*6f60*/  BRA `(.L_x_151) ;  /* 0xfffffff400f07947 */ /* 0x000fea000383ffff */
.L_x_129:
[----:B0-----:R0:W1:Y:S02]  /*6f70*/  SYNCS.PHASECHK.TRANS64.TRYWAIT P0, [R7+URZ], R4 ;  /* 0x00000004070075a7 */ /* 0x001064000800017f */
[----:B-1----:R-:W-:Y:S05]  /*6f80*/  @!P0 NANOSLEEP.SYNCS 0x989680 ;  /* 0x009896800000895d */ /* 0x002fea0003900000 */
[----:B------:R-:W1:Y:S02]  /*6f90*/  @!P0 SYNCS.PHASECHK.TRANS64 P0, [R7+URZ], R4 ;  /* 0x00000004070085a7 */ /* 0x000e64000800007f */
[----:B-1----:R-:W-:Y:S05]  /*6fa0*/  @!P0 BRA `(.L_x_129) ;  /* 0xfffffffc00f08947 */ /* 0x002fea000383ffff */
[----:B------:R-:W-:Y:S05]  /*6fb0*/  BRA `(.L_x_152) ;  /* 0xfffffff800007947 */ /* 0x000fea000383ffff */
.L_x_130:
[----:B0-----:R0:W1:Y:S02]  /*6fc0*/  SYNCS.PHASECHK.TRANS64.TRYWAIT P0, [R6+URZ], R3 ;  /* 0x00000003060075a7 */ /* 0x001064000800017f */
[----:B-1----:R-:W-:Y:S05]  /*6fd0*/  @!P0 NANOSLEEP.SYNCS 0x989680 ;  /* 0x009896800000895d */ /* 0x002fea0003900000 */
[----:B------:R-:W1:Y:S02]  /*6fe0*/  @!P0 SYNCS.PHASECHK.TRANS64 P0, [R6+URZ], R3 ;  /* 0x00000003060085a7 */ /* 0x000e64000800007f */
[----:B-1----:R-:W-:Y:S05]  /*6ff0*/  @!P0 BRA `(.L_x_130) ;  /* 0xfffffffc00f08947 */ /* 0x002fea000383ffff */
[----:B------:R-:W-:Y:S05]  /*7000*/  BRA `(.L_x_153) ;  /* 0xfffffff800107947 */ /* 0x000fea000383ffff */
.L_x_131:
[----:B0-----:R0:W1:Y:S02]  /*7010*/  SYNCS.PHASECHK.TRANS64.TRYWAIT P0, [R7+URZ], R4 ;  /* 0x00000004070075a7 */ /* 0x001064000800017f */
[----:B-1----:R-:W-:Y:S05]  /*7020*/  @!P0 NANOSLEEP.SYNCS 0x989680 ;  /* 0x009896800000895d */ /* 0x002fea0003900000 */
[----:B------:R-:W1:Y:S02]  /*7030*/  @!P0 SYNCS.PHASECHK.TRANS64 P0, [R7+URZ], R4 ;  /* 0x00000004070085a7 */ /* 0x000e64000800007f */
[----:B-1----:R-:W-:Y:S05]  /*7040*/  @!P0 BRA `(.L_x_131) ;  /* 0xfffffffc00f08947 */ /* 0x002fea000383ffff */
[----:B------:R-:W-:Y:S05]  /*7050*/  BRA `(.L_x_154) ;  /* 0xfffffff800207947 */ /* 0x000fea000383ffff */
.L_x_132:
[----:B0-----:R0:W1:Y:S02]  /*7060*/  SYNCS.PHASECHK.TRANS64.TRYWAIT P0, [R6+URZ], R3 ;  /* 0x00000003060075a7 */ /* 0x001064000800017f */
[----:B-1----:R-:W-:Y:S05]  /*7070*/  @!P0 NANOSLEEP.SYNCS 0x989680 ;  /* 0x009896800000895d */ /* 0x002fea0003900000 */
[----:B------:R-:W1:Y:S02]  /*7080*/  @!P0 SYNCS.PHASECHK.TRANS64 P0, [R6+URZ], R3 ;  /* 0x00000003060085a7 */ /* 0x000e64000800007f */
[----:B-1----:R-:W-:Y:S05]  /*7090*/  @!P0 BRA `(.L_x_132) ;  /* 0xfffffffc00f08947 */ /* 0x002fea000383ffff */
[----:B------:R-:W-:Y:S05]  /*70a0*/  BRA `(.L_x_155) ;  /* 0xfffffff800307947 */ /* 0x000fea000383ffff */
.L_x_133:
[----:B-1----:R1:W2:Y:S02]  /*70b0*/  SYNCS.PHASECHK.TRANS64.TRYWAIT P0, [R7+URZ], R4 ;  /* 0x00000004070075a7 */ /* 0x0022a4000800017f */
[----:B--2---:R-:W-:Y:S05]  /*70c0*/  @!P0 NANOSLEEP.SYNCS 0x989680 ;  /* 0x009896800000895d */ /* 0x004fea0003900000 */
[----:B------:R-:W2:Y:S02]  /*70d0*/  @!P0 SYNCS.PHASECHK.TRANS64 P0, [R7+URZ], R4 ;  /* 0x00000004070085a7 */ /* 0x000ea4000800007f */
[----:B--2---:R-:W-:Y:S05]  /*70e0*/  @!P0 BRA `(.L_x_133) ;  /* 0xfffffffc00f08947 */ /* 0x004fea000383ffff */
[----:B------:R-:W-:Y:S05]  /*70f0*/  BRA `(.L_x_156) ;  /* 0xfffffff800387947 */ /* 0x000fea000383ffff */
.L_x_157:
[----:B------:R-:W-:-:S00]  /*7100*/  BRA `(.L_x_157) ;  /* 0xfffffffc00fc7947 */ /* 0x000fc0000383ffff */
[----:B------:R-:W-:-:S00]  /*7110*/  NOP ;  /* 0x0000000000007918 */ /* 0x000fc00000000000 */
        /* <DEDUP_REMOVED lines=14> */
.L_x_158:


//--------------------- .nv.global.init           --------------------------
	.section	.nv.global.init,"aw",@progbits
.nv.global.init:
	.type		$str$22,@object
	.size		$str$22,($str$23 - $str$22)
$str$22:
        /*0000*/ 	.byte	0x6b, 0x5f, 0x74, 0x69, 0x6c, 0x65, 0x5f, 0x63, 0x6f, 0x75, 0x6e, 0x74, 0x20, 0x3e, 0x3d, 0x20
        /*0010*/ 	.byte	0x31, 0x00
	.type		$str$23,@object
	.size		$str$23,(__unnamed_1 - $str$23)
$str$23:
        /*0012*/ 	.byte	0x2f, 0x74, 0x6d, 0x70, 0x2f, 0x63, 0x75, 0x74, 0x6c, 0x61, 0x73, 0x73, 0x5f, 0x73, 0x77, 0x65
        /*0022*/ 	.byte	0x65, 0x70, 0x5f, 0x73, 0x72, 0x63, 0x2f, 0x69, 0x6e, 0x63, 0x6c, 0x75, 0x64, 0x65, 0x2f, 0x63
        /*0032*/ 	.byte	0x75, 0x74, 0x6c, 0x61, 0x73, 0x73, 0x2f, 0x67, 0x65, 0x6d, 0x6d, 0x2f, 0x63, 0x6f, 0x6c, 0x6c
        /*0042*/ 	.byte	0x65, 0x63, 0x74, 0x69, 0x76, 0x65, 0x2f, 0x73, 0x6d, 0x39, 0x30, 0x5f, 0x6d, 0x6d, 0x61, 0x5f
        /*0052*/ 	.byte	0x74, 0x6d, 0x61, 0x5f, 0x67, 0x6d, 0x6d, 0x61, 0x5f, 0x73, 0x73, 0x5f, 0x77, 0x61, 0x72, 0x70
        /*0062*/ 	.byte	0x73, 0x70, 0x65, 0x63, 0x69, 0x61, 0x6c, 0x69, 0x7a, 0x65, 0x64, 0x2e, 0x68, 0x70, 0x70, 0x00
	.type		__unnamed_1,@object
	.size		__unnamed_1,(.L_0 - __unnamed_1)
__unnamed_1:
        /*0072*/ 	.byte	0x76, 0x6f, 0x69, 0x64, 0x20, 0x63, 0x75, 0x74, 0x6c, 0x61, 0x73, 0x73, 0x3a, 0x3a, 0x67, 0x65
        /* <DEDUP_REMOVED lines=180> */
        /*0bc2*/ 	.byte	0x74, 0x79, 0x5d, 0x00
.L_0:


//--------------------- .nv.shared._ZN7cutlass13device_kernelINS_4gemm6kernel13GemmUniversalIN4cute5tupleIJiiiiEEENS1_10collective13CollectiveMmaINS1_34MainloopSm90TmaGmmaWarpSpecializedILi16ENS5_IJNS4_1CILi2EEENSA_ILi1EEESC_EEENS1_35KernelTmaWarpSpecializedCooperativeEEENS5_IJNSA_ILi192EEENSA_ILi32EEESH_EEENS_6half_tENS5_IJlSC_lEEESJ_SK_NS4_8TiledMMAINS4_8MMA_AtomIJNS4_4SM904GMMA25MMA_64x32x16_F32F16F16_SSILNSO_5MajorE0ELSQ_0ELNSO_7ScaleInE1ELSR_1EEEEEENS4_6LayoutISD_NS5_IJSC_NSA_ILi0EEESV_EEEEENS5_IJNS4_10UnderscoreESY_SY_EEEEENS4_13SM90_TMA_LOADENS4_14ComposedLayoutINS4_7SwizzleILi2ELi4ELi3EEENS4_18smem_ptr_flag_bitsILi16EEENSU_INS5_IJNSA_ILi8EEESH_EEENS5_IJSH_SC_EEEEEEEvNS4_8identityENS4_23SM90_TMA_LOAD_MULTICASTES1B_vS1C_EENS_8epilogue10collective6detail29Sm90TmaWarpSpecializedAdapterINS1G_15DefaultEpilogueISJ_SK_SK_NS1F_6thread17LinearCombinationISJ_Li1EffLNS1K_9ScaleType4KindE0ELNS_15FloatRoundStyleE2ESJ_EENS1_15EpilogueDefaultEEEEEvvEEEEvNT_6ParamsE --------------------------
	.section	.nv.shared._ZN7cutlass13device_kernelINS_4gemm6kernel13GemmUniversalIN4cute5tupleIJiiiiEEENS1_10collective13CollectiveMmaINS1_34MainloopSm90TmaGmmaWarpSpecializedILi16ENS5_IJNS4_1CILi2EEENSA_ILi1EEESC_EEENS1_35KernelTmaWarpSpecializedCooperativeEEENS5_IJNSA_ILi192EEENSA_ILi32EEESH_EEENS_6half_tENS5_IJlSC_lEEESJ_SK_NS4_8TiledMMAINS4_8MMA_AtomIJNS4_4SM904GMMA25MMA_64x32x16_F32F16F16_SSILNSO_5MajorE0ELSQ_0ELNSO_7ScaleInE1ELSR_1EEEEEENS4_6LayoutISD_NS5_IJSC_NSA_ILi0EEESV_EEEEENS5_IJNS4_10UnderscoreESY_SY_EEEEENS4_13SM90_TMA_LOADENS4_14ComposedLayoutINS4_7SwizzleILi2ELi4ELi3EEENS4_18smem_ptr_flag_bitsILi16EEENSU_INS5_IJNSA_ILi8EEESH_EEENS5_IJSH_SC_EEEEEEEvNS4_8identityENS4_23SM90_TMA_LOAD_MULTICASTES1B_vS1C_EENS_8epilogue10collective6detail29Sm90TmaWarpSpecializedAdapterINS1G_15DefaultEpilogueISJ_SK_SK_NS1F_6thread17LinearCombinationISJ_Li1EffLNS1K_9ScaleType4KindE0ELNS_15FloatRoundStyleE2ESJ_EENS1_15EpilogueDefaultEEEEEvvEEEEvNT_6ParamsE,"aw",@nobits
	.sectionflags	@""
	.align	16
	.zero		1024


//--------------------- .nv.shared.reserved.0     --------------------------
	.section	.nv.shared.reserved.0,"aw",@nobits
	.weak		__nv_reservedSMEM_offset_0_alias
	.size		__nv_reservedSMEM_offset_0_alias, 0, 0
	.other		__nv_reservedSMEM_offset_0_alias,@"STO_CUDA_RESERVED_SHARED STV_DEFAULT"
__nv_reservedSMEM_offset_0_alias:
	.zero		0


//--------------------- .nv.global                --------------------------
	.section	.nv.global,"aw",@nobits
.nv.global:
	.type		_ZN39_INTERNAL_0e9cc59c_4_k_cu_93ff1282_81224cute1_E,@object
	.size		_ZN39_INTERNAL_0e9cc59c_4_k_cu_93ff1282_81224cute1_E,(_ZN39_INTERNAL_0e9cc59c_4_k_cu_93ff1282_81224cuda3std3__45__cpo6cbeginE - _ZN39_INTERNAL_0e9cc59c_4_k_cu_93ff1282_81224cute1_E)
_ZN39_INTERNAL_0e9cc59c_4_k_cu_93ff1282_81224cute1_E:
	.zero		1
	.type		_ZN39_INTERNAL_0e9cc59c_4_k_cu_93ff1282_81224cuda3std3__45__cpo6cbeginE,@object
	.size		_ZN39_INTERNAL_0e9cc59c_4_k_cu_93ff1282_81224cuda3std3__45__cpo6cbeginE,(_ZN39_INTERNAL_0e9cc59c_4_k_cu_93ff1282_81224cuda3std3__48in_placeE - _ZN39_INTERNAL_0e9cc59c_4_k_cu_93ff1282_81224cuda3std3__45__cpo6cbeginE)
_ZN39_INTERNAL_0e9cc59c_4_k_cu_93ff1282_81224cuda3std3__45__cpo6cbeginE:
	.zero		1
	.type		_ZN39_INTERNAL_0e9cc59c_4_k_cu_93ff1282_81224cuda3std3__48in_placeE,@object
	.size		_ZN39_INTERNAL_0e9cc59c_4_k_cu_93ff1282_81224cuda3std3__48in_placeE,(_ZN39_INTERNAL_0e9cc59c_4_k_cu_93ff1282_81224cuda3std6ranges3__45__cpo9iter_moveE - _ZN39_INTERNAL_0e9cc59c_4_k_cu_93ff1282_81224cuda3std3__48in_placeE)
_ZN39_INTERNAL_0e9cc59c_4_k_cu_93ff1282_81224cuda3std3__48in_placeE:
	.zero		1
	.type		_ZN39_INTERNAL_0e9cc59c_4_k_cu_93ff1282_81224cuda3std6ranges3__45__cpo9iter_moveE,@object
	.size		_ZN39_INTERNAL_0e9cc59c_4_k_cu_93ff1282_81224cuda3std6ranges3__45__cpo9iter_moveE,(_ZN39_INTERNAL_0e9cc59c_4_k_cu_93ff1282_81224cuda3std3__45__cpo5beginE - _ZN39_INTERNAL_0e9cc59c_4_k_cu_93ff1282_81224cuda3std6ranges3__45__cpo9iter_moveE)
_ZN39_INTERNAL_0e9cc59c_4_k_cu_93ff1282_81224cuda3std6ranges3__45__cpo9iter_moveE:
	.zero		1
	.type		_ZN39_INTERNAL_0e9cc59c_4_k_cu_93ff1282_81224cuda3std3__45__cpo5beginE,@object
	.size		_ZN39_INTERNAL_0e9cc59c_4_k_cu_93ff1282_81224cuda3std3__45__cpo5beginE,(_ZN39_INTERNAL_0e9cc59c_4_k_cu_93ff1282_81224cuda3std3__441_GLOBAL__N__0e9cc59c_4_k_cu_93ff1282_81226ignoreE - _ZN39_INTERNAL_0e9cc59c_4_k_cu_93ff1282_81224cuda3std3__45__cpo5beginE)
_ZN39_INTERNAL_0e9cc59c_4_k_cu_93ff1282_81224cuda3std3__45__cpo5beginE:
	.zero		1
	.type		_ZN39_INTERNAL_0e9cc59c_4_k_cu_93ff1282_81224cuda3std3__441_GLOBAL__N__0e9cc59c_4_k_cu_93ff1282_81226ignoreE,@object
	.size		_ZN39_INTERNAL_0e9cc59c_4_k_cu_93ff1282_81224cuda3std3__441_GLOBAL__N__0e9cc59c_4_k_cu_93ff1282_81226ignoreE,(_ZN39_INTERNAL_0e9cc59c_4_k_cu_93ff1282_81224cute7productE - _ZN39_INTERNAL_0e9cc59c_4_k_cu_93ff1282_81224cuda3std3__441_GLOBAL__N__0e9cc59c_4_k_cu_93ff1282_81226ignoreE)
_ZN39_INTERNAL_0e9cc59c_4_k_cu_93ff1282_81224cuda3std3__441_GLOBAL__N__0e9cc59c_4_k_cu_93ff1282_81226ignoreE:
	.zero		1
	.type		_ZN39_INTERNAL_0e9cc59c_4_k_cu_93ff1282_81224cute7productE,@object
	.size		_ZN39_INTERNAL_0e9cc59c_4_k_cu_93ff1282_81224cute7productE,(_ZN39_INTERNAL_0e9cc59c_4_k_cu_93ff1282_81224cuda3std3__45__cpo3endE - _ZN39_INTERNAL_0e9cc59c_4_k_cu_93ff1282_81224cute7productE)
_ZN39_INTERNAL_0e9cc59c_4_k_cu_93ff1282_81224cute7productE:
	.zero		1
	.type		_ZN39_INTERNAL_0e9cc59c_4_k_cu_93ff1282_81224cuda3std3__45__cpo3endE,@object
	.size		_ZN39_INTERNAL_0e9cc59c_4_k_cu_93ff1282_81224cuda3std3__45__cpo3endE,(_ZN39_INTERNAL_0e9cc59c_4_k_cu_93ff1282_81224cuda3std3__419piecewise_constructE - _ZN39_INTERNAL_0e9cc59c_4_k_cu_93ff1282_81224cuda3std3__45__cpo3endE)
_ZN39_INTERNAL_0e9cc59c_4_k_cu_93ff1282_81224cuda3std3__45__cpo3endE:
	.zero		1
	.type		_ZN39_INTERNAL_0e9cc59c_4_k_cu_93ff1282_81224cuda3std3__419piecewise_constructE,@object
	.size		_ZN39_INTERNAL_0e9cc59c_4_k_cu_93ff1282_81224cuda3std3__419piecewise_constructE,(_ZN39_INTERNAL_0e9cc59c_4_k_cu_93ff1282_81224cuda3std3__45__cpo4cendE - _ZN39_INTERNAL_0e9cc59c_4_k_cu_93ff1282_81224cuda3std3__419piecewise_constructE)
_ZN39_INTERNAL_0e9cc59c_4_k_cu_93ff1282_81224cuda3std3__419piecewise_constructE:
	.zero		1
	.type		_ZN39_INTERNAL_0e9cc59c_4_k_cu_93ff1282_81224cuda3std3__45__cpo4cendE,@object
	.size		_ZN39_INTERNAL_0e9cc59c_4_k_cu_93ff1282_81224cuda3std3__45__cpo4cendE,(_ZN39_INTERNAL_0e9cc59c_4_k_cu_93ff1282_81224cuda3std6ranges3__45__cpo4swapE - _ZN39_INTERNAL_0e9cc59c_4_k_cu_93ff1282_81224cuda3std3__45__cpo4cendE)
_ZN39_INTERNAL_0e9cc59c_4_k_cu_93ff1282_81224cuda3std3__45__cpo4cendE:
	.zero		1
	.type		_ZN39_INTERNAL_0e9cc59c_4_k_cu_93ff1282_81224cuda3std6ranges3__45__cpo4swapE,@object
	.size		_ZN39_INTERNAL_0e9cc59c_4_k_cu_93ff1282_81224cuda3std6ranges3__45__cpo4swapE,(.L_8 - _ZN39_INTERNAL_0e9cc59c_4_k_cu_93ff1282_81224cuda3std6ranges3__45__cpo4swapE)
_ZN39_INTERNAL_0e9cc59c_4_k_cu_93ff1282_81224cuda3std6ranges3__45__cpo4swapE:
	.zero		1
.L_8:


//--------------------- .nv.constant0._ZN7cutlass13device_kernelINS_4gemm6kernel13GemmUniversalIN4cute5tupleIJiiiiEEENS1_10collective13CollectiveMmaINS1_34MainloopSm90TmaGmmaWarpSpecializedILi16ENS5_IJNS4_1CILi2EEENSA_ILi1EEESC_EEENS1_35KernelTmaWarpSpecializedCooperativeEEENS5_IJNSA_ILi192EEENSA_ILi32EEESH_EEENS_6half_tENS5_IJlSC_lEEESJ_SK_NS4_8TiledMMAINS4_8MMA_AtomIJNS4_4SM904GMMA25MMA_64x32x16_F32F16F16_SSILNSO_5MajorE0ELSQ_0ELNSO_7ScaleInE1ELSR_1EEEEEENS4_6LayoutISD_NS5_IJSC_NSA_ILi0EEESV_EEEEENS5_IJNS4_10UnderscoreESY_SY_EEEEENS4_13SM90_TMA_LOADENS4_14ComposedLayoutINS4_7SwizzleILi2ELi4ELi3EEENS4_18smem_ptr_flag_bitsILi16EEENSU_INS5_IJNSA_ILi8EEESH_EEENS5_IJSH_SC_EEEEEEEvNS4_8identityENS4_23SM90_TMA_LOAD_MULTICASTES1B_vS1C_EENS_8epilogue10collective6detail29Sm90TmaWarpSpecializedAdapterINS1G_15DefaultEpilogueISJ_SK_SK_NS1F_6thread17LinearCombinationISJ_Li1EffLNS1K_9ScaleType4KindE0ELNS_15FloatRoundStyleE2ESJ_EENS1_15EpilogueDefaultEEEEEvvEEEEvNT_6ParamsE --------------------------
	.section	.nv.constant0._ZN7cutlass13device_kernelINS_4gemm6kernel13GemmUniversalIN4cute5tupleIJiiiiEEENS1_10collective13CollectiveMmaINS1_34MainloopSm90TmaGmmaWarpSpecializedILi16ENS5_IJNS4_1CILi2EEENSA_ILi1EEESC_EEENS1_35KernelTmaWarpSpecializedCooperativeEEENS5_IJNSA_ILi192EEENSA_ILi32EEESH_EEENS_6half_tENS5_IJlSC_lEEESJ_SK_NS4_8TiledMMAINS4_8MMA_AtomIJNS4_4SM904GMMA25MMA_64x32x16_F32F16F16_SSILNSO_5MajorE0ELSQ_0ELNSO_7ScaleInE1ELSR_1EEEEEENS4_6LayoutISD_NS5_IJSC_NSA_ILi0EEESV_EEEEENS5_IJNS4_10UnderscoreESY_SY_EEEEENS4_13SM90_TMA_LOADENS4_14ComposedLayoutINS4_7SwizzleILi2ELi4ELi3EEENS4_18smem_ptr_flag_bitsILi16EEENSU_INS5_IJNSA_ILi8EEESH_EEENS5_IJSH_SC_EEEEEEEvNS4_8identityENS4_23SM90_TMA_LOAD_MULTICASTES1B_vS1C_EENS_8epilogue10collective6detail29Sm90TmaWarpSpecializedAdapterINS1G_15DefaultEpilogueISJ_SK_SK_NS1F_6thread17LinearCombinationISJ_Li1EffLNS1K_9ScaleType4KindE0ELNS_15FloatRoundStyleE2ESJ_EENS1_15EpilogueDefaultEEEEEvvEEEEvNT_6ParamsE,"a",@progbits
	.sectionflags	@""
	.align	4
.nv.constant0._ZN7cutlass13device_kernelINS_4gemm6kernel13GemmUniversalIN4cute5tupleIJiiiiEEENS1_10collective13CollectiveMmaINS1_34MainloopSm90TmaGmmaWarpSpecializedILi16ENS5_IJNS4_1CILi2EEENSA_ILi1EEESC_EEENS1_35KernelTmaWarpSpecializedCooperativeEEENS5_IJNSA_ILi192EEENSA_ILi32EEESH_EEENS_6half_tENS5_IJlSC_lEEESJ_SK_NS4_8TiledMMAINS4_8MMA_AtomIJNS4_4SM904GMMA25MMA_64x32x16_F32F16F16_SSILNSO_5MajorE0ELSQ_0ELNSO_7ScaleInE1ELSR_1EEEEEENS4_6LayoutISD_NS5_IJSC_NSA_ILi0EEESV_EEEEENS5_IJNS4_10UnderscoreESY_SY_EEEEENS4_13SM90_TMA_LOADENS4_14ComposedLayoutINS4_7SwizzleILi2ELi4ELi3EEENS4_18smem_ptr_flag_bitsILi16EEENSU_INS5_IJNSA_ILi8EEESH_EEENS5_IJSH_SC_EEEEEEEvNS4_8identityENS4_23SM90_TMA_LOAD_MULTICASTES1B_vS1C_EENS_8epilogue10collective6detail29Sm90TmaWarpSpecializedAdapterINS1G_15DefaultEpilogueISJ_SK_SK_NS1F_6thread17LinearCombinationISJ_Li1EffLNS1K_9ScaleType4KindE0ELNS_15FloatRoundStyleE2ESJ_EENS1_15EpilogueDefaultEEEEEvvEEEEvNT_6ParamsE:
	.zero		1664


//--------------------- SYMBOLS --------------------------

	.type		.nv.reservedSmem.offset0,@object
	.size		.nv.reservedSmem.offset0,0x4
	.type		__assertfail,@function
